//
// Generated by NVIDIA NVVM Compiler
//
// Compiler Build ID: CL-36424714
// Cuda compilation tools, release 13.0, V13.0.88
// Based on NVVM 20.0.0
//

.version 9.0
.target sm_100
.address_size 64

	// .globl	k_second_order_levenberg_marquardt_4_0_9_f_enc_vel_fgradf
.extern .func  (.param .b32 func_retval0) vprintf
(
	.param .b64 vprintf_param_0,
	.param .b64 vprintf_param_1
)
;
.global .align 1 .b8 $str[13] = {112, 97, 114, 115, 32, 99, 111, 112, 105, 101, 100, 32};
.global .align 1 .b8 $str$1[28] = {32, 114, 104, 111, 61, 37, 102, 44, 32, 97, 99, 116, 117, 97, 108, 61, 37, 102, 44, 32, 102, 61, 37, 102, 44, 32, 10};
.global .align 4 .b8 __cudart_i2opi_f[24] = {65, 144, 67, 60, 153, 149, 98, 219, 192, 221, 52, 245, 209, 87, 39, 252, 41, 21, 68, 78, 110, 131, 249, 162};

.visible .entry k_second_order_levenberg_marquardt_4_0_9_f_enc_vel_fgradf(
	.param .u64 .ptr .align 1 k_second_order_levenberg_marquardt_4_0_9_f_enc_vel_fgradf_param_0,
	.param .u64 .ptr .align 1 k_second_order_levenberg_marquardt_4_0_9_f_enc_vel_fgradf_param_1,
	.param .u64 .ptr .align 1 k_second_order_levenberg_marquardt_4_0_9_f_enc_vel_fgradf_param_2,
	.param .u64 .ptr .align 1 k_second_order_levenberg_marquardt_4_0_9_f_enc_vel_fgradf_param_3,
	.param .f32 k_second_order_levenberg_marquardt_4_0_9_f_enc_vel_fgradf_param_4,
	.param .f32 k_second_order_levenberg_marquardt_4_0_9_f_enc_vel_fgradf_param_5,
	.param .f32 k_second_order_levenberg_marquardt_4_0_9_f_enc_vel_fgradf_param_6,
	.param .f32 k_second_order_levenberg_marquardt_4_0_9_f_enc_vel_fgradf_param_7,
	.param .f32 k_second_order_levenberg_marquardt_4_0_9_f_enc_vel_fgradf_param_8,
	.param .u64 .ptr .align 1 k_second_order_levenberg_marquardt_4_0_9_f_enc_vel_fgradf_param_9,
	.param .u64 .ptr .align 1 k_second_order_levenberg_marquardt_4_0_9_f_enc_vel_fgradf_param_10,
	.param .u64 .ptr .align 1 k_second_order_levenberg_marquardt_4_0_9_f_enc_vel_fgradf_param_11,
	.param .u64 .ptr .align 1 k_second_order_levenberg_marquardt_4_0_9_f_enc_vel_fgradf_param_12,
	.param .u64 .ptr .align 1 k_second_order_levenberg_marquardt_4_0_9_f_enc_vel_fgradf_param_13,
	.param .u64 .ptr .align 1 k_second_order_levenberg_marquardt_4_0_9_f_enc_vel_fgradf_param_14,
	.param .u64 .ptr .align 1 k_second_order_levenberg_marquardt_4_0_9_f_enc_vel_fgradf_param_15,
	.param .u64 .ptr .align 1 k_second_order_levenberg_marquardt_4_0_9_f_enc_vel_fgradf_param_16,
	.param .u64 .ptr .align 1 k_second_order_levenberg_marquardt_4_0_9_f_enc_vel_fgradf_param_17,
	.param .u64 .ptr .align 1 k_second_order_levenberg_marquardt_4_0_9_f_enc_vel_fgradf_param_18,
	.param .u32 k_second_order_levenberg_marquardt_4_0_9_f_enc_vel_fgradf_param_19
)
{
	.local .align 16 .b8 	__local_depot0[160];
	.reg .b64 	%SP;
	.reg .b64 	%SPL;
	.reg .pred 	%p<209>;
	.reg .b16 	%rs<13>;
	.reg .b32 	%r<673>;
	.reg .b32 	%f<1444>;
	.reg .b64 	%rd<443>;
	.reg .b64 	%fd<36>;

	mov.u64 	%SPL, __local_depot0;
	cvta.local.u64 	%SP, %SPL;
	ld.param.u64 	%rd176, [k_second_order_levenberg_marquardt_4_0_9_f_enc_vel_fgradf_param_9];
	ld.param.u64 	%rd179, [k_second_order_levenberg_marquardt_4_0_9_f_enc_vel_fgradf_param_12];
	ld.param.u64 	%rd180, [k_second_order_levenberg_marquardt_4_0_9_f_enc_vel_fgradf_param_13];
	ld.param.u64 	%rd181, [k_second_order_levenberg_marquardt_4_0_9_f_enc_vel_fgradf_param_14];
	ld.param.u64 	%rd182, [k_second_order_levenberg_marquardt_4_0_9_f_enc_vel_fgradf_param_15];
	ld.param.u64 	%rd183, [k_second_order_levenberg_marquardt_4_0_9_f_enc_vel_fgradf_param_16];
	ld.param.u64 	%rd184, [k_second_order_levenberg_marquardt_4_0_9_f_enc_vel_fgradf_param_17];
	ld.param.u64 	%rd185, [k_second_order_levenberg_marquardt_4_0_9_f_enc_vel_fgradf_param_18];
	ld.param.u32 	%r217, [k_second_order_levenberg_marquardt_4_0_9_f_enc_vel_fgradf_param_19];
	cvta.to.global.u64 	%rd1, %rd176;
	cvta.to.global.u64 	%rd2, %rd181;
	add.u64 	%rd3, %SPL, 24;
	mov.u32 	%r218, %ntid.x;
	mov.u32 	%r219, %ctaid.x;
	mov.u32 	%r220, %tid.x;
	mad.lo.s32 	%r1, %r218, %r219, %r220;
	setp.ge.s32 	%p1, %r1, %r217;
	@%p1 bra 	$L__BB0_174;
	cvta.to.global.u64 	%rd187, %rd180;
	cvt.s64.s32 	%rd188, %r1;
	add.s64 	%rd4, %rd187, %rd188;
	ld.global.u8 	%rs3, [%rd4];
	setp.eq.s16 	%p2, %rs3, 0;
	@%p2 bra 	$L__BB0_174;
	mul.wide.s32 	%rd189, %r1, 4;
	add.s64 	%rd5, %rd2, %rd189;
	mov.b32 	%r221, 0;
	st.global.u32 	[%rd5], %r221;
	cvta.to.global.u64 	%rd190, %rd182;
	add.s64 	%rd6, %rd190, %rd189;
	st.global.u32 	[%rd6], %r221;
	cvta.to.global.u64 	%rd191, %rd183;
	add.s64 	%rd7, %rd191, %rd189;
	st.global.u32 	[%rd7], %r221;
	mul.wide.s32 	%rd8, %r217, 4;
	add.s64 	%rd9, %rd7, %rd8;
	st.global.u32 	[%rd9], %r221;
	add.s64 	%rd10, %rd9, %rd8;
	st.global.u32 	[%rd10], %r221;
	add.s64 	%rd11, %rd10, %rd8;
	st.global.u32 	[%rd11], %r221;
	cvta.to.global.u64 	%rd192, %rd184;
	add.s64 	%rd12, %rd192, %rd189;
	st.global.u32 	[%rd12], %r221;
	cvta.to.global.u64 	%rd193, %rd185;
	add.s64 	%rd13, %rd193, %rd189;
	st.global.u32 	[%rd13], %r221;
	add.s64 	%rd14, %rd12, %rd8;
	st.global.u32 	[%rd14], %r221;
	add.s64 	%rd15, %rd13, %rd8;
	st.global.u32 	[%rd15], %r221;
	add.s64 	%rd16, %rd14, %rd8;
	st.global.u32 	[%rd16], %r221;
	add.s64 	%rd17, %rd15, %rd8;
	st.global.u32 	[%rd17], %r221;
	add.s64 	%rd18, %rd16, %rd8;
	st.global.u32 	[%rd18], %r221;
	add.s64 	%rd19, %rd17, %rd8;
	st.global.u32 	[%rd19], %r221;
	add.s64 	%rd20, %rd18, %rd8;
	st.global.u32 	[%rd20], %r221;
	add.s64 	%rd194, %rd19, %rd8;
	st.global.u32 	[%rd194], %r221;
	add.s64 	%rd21, %rd20, %rd8;
	st.global.u32 	[%rd21], %r221;
	add.s64 	%rd22, %rd194, %rd8;
	st.global.u32 	[%rd22], %r221;
	add.s64 	%rd23, %rd21, %rd8;
	st.global.u32 	[%rd23], %r221;
	add.s64 	%rd24, %rd22, %rd8;
	st.global.u32 	[%rd24], %r221;
	add.s64 	%rd25, %rd23, %rd8;
	st.global.u32 	[%rd25], %r221;
	add.s64 	%rd26, %rd24, %rd8;
	st.global.u32 	[%rd26], %r221;
	add.s64 	%rd27, %rd25, %rd8;
	st.global.u32 	[%rd27], %r221;
	add.s64 	%rd28, %rd26, %rd8;
	st.global.u32 	[%rd28], %r221;
	add.s64 	%rd29, %rd27, %rd8;
	st.global.u32 	[%rd29], %r221;
	add.s64 	%rd30, %rd28, %rd8;
	st.global.u32 	[%rd30], %r221;
	cvta.to.global.u64 	%rd195, %rd179;
	add.s64 	%rd31, %rd195, %rd189;
	ld.global.f32 	%f1, [%rd31];
	add.s64 	%rd32, %rd1, %rd189;
	ld.global.f32 	%f2, [%rd32];
	add.s64 	%rd33, %rd32, %rd8;
	ld.global.f32 	%f3, [%rd33];
	add.s64 	%rd34, %rd33, %rd8;
	ld.global.f32 	%f4, [%rd34];
	add.s64 	%rd35, %rd34, %rd8;
	ld.global.f32 	%f5, [%rd35];
	add.f32 	%f6, %f3, %f4;
	add.f32 	%f131, %f6, %f5;
	mul.f32 	%f7, %f131, 0fBFE82A91;
	mul.f32 	%f132, %f7, 0f3F22F983;
	cvt.rni.s32.f32 	%r616, %f132;
	cvt.rn.f32.s32 	%f133, %r616;
	fma.rn.f32 	%f134, %f133, 0fBFC90FDA, %f7;
	fma.rn.f32 	%f135, %f133, 0fB3A22168, %f134;
	fma.rn.f32 	%f1429, %f133, 0fA7C234C5, %f135;
	abs.f32 	%f9, %f7;
	setp.ltu.f32 	%p3, %f9, 0f47CE4780;
	mov.u32 	%r612, %r616;
	mov.f32 	%f1428, %f1429;
	@%p3 bra 	$L__BB0_10;
	setp.neu.f32 	%p4, %f9, 0f7F800000;
	@%p4 bra 	$L__BB0_5;
	mov.f32 	%f138, 0f00000000;
	mul.rn.f32 	%f1428, %f7, %f138;
	mov.b32 	%r612, 0;
	bra.uni 	$L__BB0_10;
$L__BB0_5:
	mov.b32 	%r3, %f7;
	shl.b32 	%r223, %r3, 8;
	or.b32  	%r4, %r223, -2147483648;
	mov.b64 	%rd397, 0;
	mov.b32 	%r609, 0;
	mov.u64 	%rd395, __cudart_i2opi_f;
	mov.u64 	%rd396, %rd3;
$L__BB0_6:
	.pragma "nounroll";
	ld.global.nc.u32 	%r224, [%rd395];
	mad.wide.u32 	%rd198, %r224, %r4, %rd397;
	shr.u64 	%rd397, %rd198, 32;
	st.local.u32 	[%rd396], %rd198;
	add.s32 	%r609, %r609, 1;
	add.s64 	%rd396, %rd396, 4;
	add.s64 	%rd395, %rd395, 4;
	setp.ne.s32 	%p5, %r609, 6;
	@%p5 bra 	$L__BB0_6;
	shr.u32 	%r225, %r3, 23;
	st.local.u32 	[%rd3+24], %rd397;
	and.b32  	%r7, %r225, 31;
	and.b32  	%r226, %r225, 224;
	add.s32 	%r227, %r226, -128;
	shr.u32 	%r228, %r227, 5;
	mul.wide.u32 	%rd199, %r228, 4;
	sub.s64 	%rd42, %rd3, %rd199;
	ld.local.u32 	%r610, [%rd42+24];
	ld.local.u32 	%r611, [%rd42+20];
	setp.eq.s32 	%p6, %r7, 0;
	@%p6 bra 	$L__BB0_9;
	shf.l.wrap.b32 	%r610, %r611, %r610, %r7;
	ld.local.u32 	%r229, [%rd42+16];
	shf.l.wrap.b32 	%r611, %r229, %r611, %r7;
$L__BB0_9:
	shr.u32 	%r230, %r610, 30;
	shf.l.wrap.b32 	%r231, %r611, %r610, 2;
	shl.b32 	%r232, %r611, 2;
	shr.u32 	%r233, %r231, 31;
	add.s32 	%r234, %r233, %r230;
	neg.s32 	%r235, %r234;
	setp.lt.s32 	%p7, %r3, 0;
	selp.b32 	%r612, %r235, %r234, %p7;
	xor.b32  	%r236, %r231, %r3;
	shr.s32 	%r237, %r231, 31;
	xor.b32  	%r238, %r237, %r231;
	xor.b32  	%r239, %r237, %r232;
	cvt.u64.u32 	%rd200, %r238;
	shl.b64 	%rd201, %rd200, 32;
	cvt.u64.u32 	%rd202, %r239;
	or.b64  	%rd203, %rd201, %rd202;
	cvt.rn.f64.s64 	%fd1, %rd203;
	mul.f64 	%fd2, %fd1, 0d3BF921FB54442D19;
	cvt.rn.f32.f64 	%f136, %fd2;
	neg.f32 	%f137, %f136;
	setp.lt.s32 	%p8, %r236, 0;
	selp.f32 	%f1428, %f137, %f136, %p8;
$L__BB0_10:
	add.s32 	%r241, %r612, 1;
	mul.rn.f32 	%f139, %f1428, %f1428;
	and.b32  	%r242, %r612, 1;
	setp.eq.b32 	%p10, %r242, 1;
	selp.f32 	%f140, %f1428, 0f3F800000, %p10;
	fma.rn.f32 	%f141, %f139, %f140, 0f00000000;
	fma.rn.f32 	%f142, %f139, 0f37CBAC00, 0fBAB607ED;
	selp.f32 	%f143, 0fB94D4153, %f142, %p10;
	selp.f32 	%f144, 0f3C0885E4, 0f3D2AAABB, %p10;
	fma.rn.f32 	%f145, %f143, %f139, %f144;
	selp.f32 	%f146, 0fBE2AAAA8, 0fBEFFFFFF, %p10;
	fma.rn.f32 	%f147, %f145, %f139, %f146;
	fma.rn.f32 	%f148, %f147, %f141, %f140;
	and.b32  	%r243, %r241, 2;
	setp.eq.s32 	%p11, %r243, 0;
	mov.f32 	%f149, 0f00000000;
	sub.f32 	%f150, %f149, %f148;
	selp.f32 	%f13, %f148, %f150, %p11;
	@%p3 bra 	$L__BB0_18;
	setp.neu.f32 	%p12, %f9, 0f7F800000;
	@%p12 bra 	$L__BB0_13;
	mov.f32 	%f153, 0f00000000;
	mul.rn.f32 	%f1429, %f7, %f153;
	mov.b32 	%r616, 0;
	bra.uni 	$L__BB0_18;
$L__BB0_13:
	mov.b32 	%r16, %f7;
	shl.b32 	%r245, %r16, 8;
	or.b32  	%r17, %r245, -2147483648;
	mov.b64 	%rd400, 0;
	mov.b32 	%r613, 0;
	mov.u64 	%rd398, __cudart_i2opi_f;
	mov.u64 	%rd399, %rd3;
$L__BB0_14:
	.pragma "nounroll";
	ld.global.nc.u32 	%r246, [%rd398];
	mad.wide.u32 	%rd206, %r246, %r17, %rd400;
	shr.u64 	%rd400, %rd206, 32;
	st.local.u32 	[%rd399], %rd206;
	add.s32 	%r613, %r613, 1;
	add.s64 	%rd399, %rd399, 4;
	add.s64 	%rd398, %rd398, 4;
	setp.ne.s32 	%p13, %r613, 6;
	@%p13 bra 	$L__BB0_14;
	shr.u32 	%r247, %r16, 23;
	st.local.u32 	[%rd3+24], %rd400;
	and.b32  	%r20, %r247, 31;
	and.b32  	%r248, %r247, 224;
	add.s32 	%r249, %r248, -128;
	shr.u32 	%r250, %r249, 5;
	mul.wide.u32 	%rd207, %r250, 4;
	sub.s64 	%rd49, %rd3, %rd207;
	ld.local.u32 	%r614, [%rd49+24];
	ld.local.u32 	%r615, [%rd49+20];
	setp.eq.s32 	%p14, %r20, 0;
	@%p14 bra 	$L__BB0_17;
	shf.l.wrap.b32 	%r614, %r615, %r614, %r20;
	ld.local.u32 	%r251, [%rd49+16];
	shf.l.wrap.b32 	%r615, %r251, %r615, %r20;
$L__BB0_17:
	shr.u32 	%r252, %r614, 30;
	shf.l.wrap.b32 	%r253, %r615, %r614, 2;
	shl.b32 	%r254, %r615, 2;
	shr.u32 	%r255, %r253, 31;
	add.s32 	%r256, %r255, %r252;
	neg.s32 	%r257, %r256;
	setp.lt.s32 	%p15, %r16, 0;
	selp.b32 	%r616, %r257, %r256, %p15;
	xor.b32  	%r258, %r253, %r16;
	shr.s32 	%r259, %r253, 31;
	xor.b32  	%r260, %r259, %r253;
	xor.b32  	%r261, %r259, %r254;
	cvt.u64.u32 	%rd208, %r260;
	shl.b64 	%rd209, %rd208, 32;
	cvt.u64.u32 	%rd210, %r261;
	or.b64  	%rd211, %rd209, %rd210;
	cvt.rn.f64.s64 	%fd3, %rd211;
	mul.f64 	%fd4, %fd3, 0d3BF921FB54442D19;
	cvt.rn.f32.f64 	%f151, %fd4;
	neg.f32 	%f152, %f151;
	setp.lt.s32 	%p16, %r258, 0;
	selp.f32 	%f1429, %f152, %f151, %p16;
$L__BB0_18:
	mul.rn.f32 	%f154, %f1429, %f1429;
	and.b32  	%r263, %r616, 1;
	setp.eq.b32 	%p17, %r263, 1;
	selp.f32 	%f155, 0f3F800000, %f1429, %p17;
	fma.rn.f32 	%f156, %f154, %f155, 0f00000000;
	fma.rn.f32 	%f157, %f154, 0f37CBAC00, 0fBAB607ED;
	selp.f32 	%f158, %f157, 0fB94D4153, %p17;
	selp.f32 	%f159, 0f3D2AAABB, 0f3C0885E4, %p17;
	fma.rn.f32 	%f160, %f158, %f154, %f159;
	selp.f32 	%f161, 0fBEFFFFFF, 0fBE2AAAA8, %p17;
	fma.rn.f32 	%f162, %f160, %f154, %f161;
	fma.rn.f32 	%f163, %f162, %f156, %f155;
	and.b32  	%r264, %r616, 2;
	setp.eq.s32 	%p18, %r264, 0;
	mov.f32 	%f164, 0f00000000;
	sub.f32 	%f165, %f164, %f163;
	selp.f32 	%f17, %f163, %f165, %p18;
	sub.f32 	%f166, %f6, %f5;
	mul.f32 	%f18, %f166, 0f3FE82A91;
	mul.f32 	%f167, %f18, 0f3F22F983;
	cvt.rni.s32.f32 	%r624, %f167;
	cvt.rn.f32.s32 	%f168, %r624;
	fma.rn.f32 	%f169, %f168, 0fBFC90FDA, %f18;
	fma.rn.f32 	%f170, %f168, 0fB3A22168, %f169;
	fma.rn.f32 	%f1431, %f168, 0fA7C234C5, %f170;
	abs.f32 	%f20, %f18;
	setp.ltu.f32 	%p19, %f20, 0f47CE4780;
	mov.u32 	%r620, %r624;
	mov.f32 	%f1430, %f1431;
	@%p19 bra 	$L__BB0_26;
	setp.neu.f32 	%p20, %f20, 0f7F800000;
	@%p20 bra 	$L__BB0_21;
	mov.f32 	%f173, 0f00000000;
	mul.rn.f32 	%f1430, %f18, %f173;
	mov.b32 	%r620, 0;
	bra.uni 	$L__BB0_26;
$L__BB0_21:
	mov.b32 	%r30, %f18;
	shl.b32 	%r266, %r30, 8;
	or.b32  	%r31, %r266, -2147483648;
	mov.b64 	%rd403, 0;
	mov.b32 	%r617, 0;
	mov.u64 	%rd401, __cudart_i2opi_f;
	mov.u64 	%rd402, %rd3;
$L__BB0_22:
	.pragma "nounroll";
	ld.global.nc.u32 	%r267, [%rd401];
	mad.wide.u32 	%rd214, %r267, %r31, %rd403;
	shr.u64 	%rd403, %rd214, 32;
	st.local.u32 	[%rd402], %rd214;
	add.s32 	%r617, %r617, 1;
	add.s64 	%rd402, %rd402, 4;
	add.s64 	%rd401, %rd401, 4;
	setp.ne.s32 	%p21, %r617, 6;
	@%p21 bra 	$L__BB0_22;
	shr.u32 	%r268, %r30, 23;
	st.local.u32 	[%rd3+24], %rd403;
	and.b32  	%r34, %r268, 31;
	and.b32  	%r269, %r268, 224;
	add.s32 	%r270, %r269, -128;
	shr.u32 	%r271, %r270, 5;
	mul.wide.u32 	%rd215, %r271, 4;
	sub.s64 	%rd56, %rd3, %rd215;
	ld.local.u32 	%r618, [%rd56+24];
	ld.local.u32 	%r619, [%rd56+20];
	setp.eq.s32 	%p22, %r34, 0;
	@%p22 bra 	$L__BB0_25;
	shf.l.wrap.b32 	%r618, %r619, %r618, %r34;
	ld.local.u32 	%r272, [%rd56+16];
	shf.l.wrap.b32 	%r619, %r272, %r619, %r34;
$L__BB0_25:
	shr.u32 	%r273, %r618, 30;
	shf.l.wrap.b32 	%r274, %r619, %r618, 2;
	shl.b32 	%r275, %r619, 2;
	shr.u32 	%r276, %r274, 31;
	add.s32 	%r277, %r276, %r273;
	neg.s32 	%r278, %r277;
	setp.lt.s32 	%p23, %r30, 0;
	selp.b32 	%r620, %r278, %r277, %p23;
	xor.b32  	%r279, %r274, %r30;
	shr.s32 	%r280, %r274, 31;
	xor.b32  	%r281, %r280, %r274;
	xor.b32  	%r282, %r280, %r275;
	cvt.u64.u32 	%rd216, %r281;
	shl.b64 	%rd217, %rd216, 32;
	cvt.u64.u32 	%rd218, %r282;
	or.b64  	%rd219, %rd217, %rd218;
	cvt.rn.f64.s64 	%fd5, %rd219;
	mul.f64 	%fd6, %fd5, 0d3BF921FB54442D19;
	cvt.rn.f32.f64 	%f171, %fd6;
	neg.f32 	%f172, %f171;
	setp.lt.s32 	%p24, %r279, 0;
	selp.f32 	%f1430, %f172, %f171, %p24;
$L__BB0_26:
	add.s32 	%r284, %r620, 1;
	mul.rn.f32 	%f174, %f1430, %f1430;
	and.b32  	%r285, %r620, 1;
	setp.eq.b32 	%p26, %r285, 1;
	selp.f32 	%f175, %f1430, 0f3F800000, %p26;
	fma.rn.f32 	%f176, %f174, %f175, 0f00000000;
	fma.rn.f32 	%f177, %f174, 0f37CBAC00, 0fBAB607ED;
	selp.f32 	%f178, 0fB94D4153, %f177, %p26;
	selp.f32 	%f179, 0f3C0885E4, 0f3D2AAABB, %p26;
	fma.rn.f32 	%f180, %f178, %f174, %f179;
	selp.f32 	%f181, 0fBE2AAAA8, 0fBEFFFFFF, %p26;
	fma.rn.f32 	%f182, %f180, %f174, %f181;
	fma.rn.f32 	%f183, %f182, %f176, %f175;
	and.b32  	%r286, %r284, 2;
	setp.eq.s32 	%p27, %r286, 0;
	mov.f32 	%f184, 0f00000000;
	sub.f32 	%f185, %f184, %f183;
	selp.f32 	%f24, %f183, %f185, %p27;
	@%p19 bra 	$L__BB0_34;
	setp.neu.f32 	%p28, %f20, 0f7F800000;
	@%p28 bra 	$L__BB0_29;
	mov.f32 	%f188, 0f00000000;
	mul.rn.f32 	%f1431, %f18, %f188;
	mov.b32 	%r624, 0;
	bra.uni 	$L__BB0_34;
$L__BB0_29:
	mov.b32 	%r43, %f18;
	shl.b32 	%r288, %r43, 8;
	or.b32  	%r44, %r288, -2147483648;
	mov.b64 	%rd406, 0;
	mov.b32 	%r621, 0;
	mov.u64 	%rd404, __cudart_i2opi_f;
	mov.u64 	%rd405, %rd3;
$L__BB0_30:
	.pragma "nounroll";
	ld.global.nc.u32 	%r289, [%rd404];
	mad.wide.u32 	%rd222, %r289, %r44, %rd406;
	shr.u64 	%rd406, %rd222, 32;
	st.local.u32 	[%rd405], %rd222;
	add.s32 	%r621, %r621, 1;
	add.s64 	%rd405, %rd405, 4;
	add.s64 	%rd404, %rd404, 4;
	setp.ne.s32 	%p29, %r621, 6;
	@%p29 bra 	$L__BB0_30;
	shr.u32 	%r290, %r43, 23;
	st.local.u32 	[%rd3+24], %rd406;
	and.b32  	%r47, %r290, 31;
	and.b32  	%r291, %r290, 224;
	add.s32 	%r292, %r291, -128;
	shr.u32 	%r293, %r292, 5;
	mul.wide.u32 	%rd223, %r293, 4;
	sub.s64 	%rd63, %rd3, %rd223;
	ld.local.u32 	%r622, [%rd63+24];
	ld.local.u32 	%r623, [%rd63+20];
	setp.eq.s32 	%p30, %r47, 0;
	@%p30 bra 	$L__BB0_33;
	shf.l.wrap.b32 	%r622, %r623, %r622, %r47;
	ld.local.u32 	%r294, [%rd63+16];
	shf.l.wrap.b32 	%r623, %r294, %r623, %r47;
$L__BB0_33:
	shr.u32 	%r295, %r622, 30;
	shf.l.wrap.b32 	%r296, %r623, %r622, 2;
	shl.b32 	%r297, %r623, 2;
	shr.u32 	%r298, %r296, 31;
	add.s32 	%r299, %r298, %r295;
	neg.s32 	%r300, %r299;
	setp.lt.s32 	%p31, %r43, 0;
	selp.b32 	%r624, %r300, %r299, %p31;
	xor.b32  	%r301, %r296, %r43;
	shr.s32 	%r302, %r296, 31;
	xor.b32  	%r303, %r302, %r296;
	xor.b32  	%r304, %r302, %r297;
	cvt.u64.u32 	%rd224, %r303;
	shl.b64 	%rd225, %rd224, 32;
	cvt.u64.u32 	%rd226, %r304;
	or.b64  	%rd227, %rd225, %rd226;
	cvt.rn.f64.s64 	%fd7, %rd227;
	mul.f64 	%fd8, %fd7, 0d3BF921FB54442D19;
	cvt.rn.f32.f64 	%f186, %fd8;
	neg.f32 	%f187, %f186;
	setp.lt.s32 	%p32, %r301, 0;
	selp.f32 	%f1431, %f187, %f186, %p32;
$L__BB0_34:
	mul.rn.f32 	%f189, %f1431, %f1431;
	and.b32  	%r306, %r624, 1;
	setp.eq.b32 	%p33, %r306, 1;
	selp.f32 	%f190, 0f3F800000, %f1431, %p33;
	fma.rn.f32 	%f191, %f189, %f190, 0f00000000;
	fma.rn.f32 	%f192, %f189, 0f37CBAC00, 0fBAB607ED;
	selp.f32 	%f193, %f192, 0fB94D4153, %p33;
	selp.f32 	%f194, 0f3D2AAABB, 0f3C0885E4, %p33;
	fma.rn.f32 	%f195, %f193, %f189, %f194;
	selp.f32 	%f196, 0fBEFFFFFF, 0fBE2AAAA8, %p33;
	fma.rn.f32 	%f197, %f195, %f189, %f196;
	fma.rn.f32 	%f198, %f197, %f191, %f190;
	and.b32  	%r307, %r624, 2;
	setp.eq.s32 	%p34, %r307, 0;
	mov.f32 	%f199, 0f00000000;
	sub.f32 	%f200, %f199, %f198;
	selp.f32 	%f28, %f198, %f200, %p34;
	sub.f32 	%f201, %f3, %f4;
	add.f32 	%f202, %f201, %f5;
	mul.f32 	%f29, %f202, 0f3FE82A91;
	mul.f32 	%f203, %f29, 0f3F22F983;
	cvt.rni.s32.f32 	%r632, %f203;
	cvt.rn.f32.s32 	%f204, %r632;
	fma.rn.f32 	%f205, %f204, 0fBFC90FDA, %f29;
	fma.rn.f32 	%f206, %f204, 0fB3A22168, %f205;
	fma.rn.f32 	%f1433, %f204, 0fA7C234C5, %f206;
	abs.f32 	%f31, %f29;
	setp.ltu.f32 	%p35, %f31, 0f47CE4780;
	mov.u32 	%r628, %r632;
	mov.f32 	%f1432, %f1433;
	@%p35 bra 	$L__BB0_42;
	setp.neu.f32 	%p36, %f31, 0f7F800000;
	@%p36 bra 	$L__BB0_37;
	mov.f32 	%f209, 0f00000000;
	mul.rn.f32 	%f1432, %f29, %f209;
	mov.b32 	%r628, 0;
	bra.uni 	$L__BB0_42;
$L__BB0_37:
	mov.b32 	%r57, %f29;
	shl.b32 	%r309, %r57, 8;
	or.b32  	%r58, %r309, -2147483648;
	mov.b64 	%rd409, 0;
	mov.b32 	%r625, 0;
	mov.u64 	%rd407, __cudart_i2opi_f;
	mov.u64 	%rd408, %rd3;
$L__BB0_38:
	.pragma "nounroll";
	ld.global.nc.u32 	%r310, [%rd407];
	mad.wide.u32 	%rd230, %r310, %r58, %rd409;
	shr.u64 	%rd409, %rd230, 32;
	st.local.u32 	[%rd408], %rd230;
	add.s32 	%r625, %r625, 1;
	add.s64 	%rd408, %rd408, 4;
	add.s64 	%rd407, %rd407, 4;
	setp.ne.s32 	%p37, %r625, 6;
	@%p37 bra 	$L__BB0_38;
	shr.u32 	%r311, %r57, 23;
	st.local.u32 	[%rd3+24], %rd409;
	and.b32  	%r61, %r311, 31;
	and.b32  	%r312, %r311, 224;
	add.s32 	%r313, %r312, -128;
	shr.u32 	%r314, %r313, 5;
	mul.wide.u32 	%rd231, %r314, 4;
	sub.s64 	%rd70, %rd3, %rd231;
	ld.local.u32 	%r626, [%rd70+24];
	ld.local.u32 	%r627, [%rd70+20];
	setp.eq.s32 	%p38, %r61, 0;
	@%p38 bra 	$L__BB0_41;
	shf.l.wrap.b32 	%r626, %r627, %r626, %r61;
	ld.local.u32 	%r315, [%rd70+16];
	shf.l.wrap.b32 	%r627, %r315, %r627, %r61;
$L__BB0_41:
	shr.u32 	%r316, %r626, 30;
	shf.l.wrap.b32 	%r317, %r627, %r626, 2;
	shl.b32 	%r318, %r627, 2;
	shr.u32 	%r319, %r317, 31;
	add.s32 	%r320, %r319, %r316;
	neg.s32 	%r321, %r320;
	setp.lt.s32 	%p39, %r57, 0;
	selp.b32 	%r628, %r321, %r320, %p39;
	xor.b32  	%r322, %r317, %r57;
	shr.s32 	%r323, %r317, 31;
	xor.b32  	%r324, %r323, %r317;
	xor.b32  	%r325, %r323, %r318;
	cvt.u64.u32 	%rd232, %r324;
	shl.b64 	%rd233, %rd232, 32;
	cvt.u64.u32 	%rd234, %r325;
	or.b64  	%rd235, %rd233, %rd234;
	cvt.rn.f64.s64 	%fd9, %rd235;
	mul.f64 	%fd10, %fd9, 0d3BF921FB54442D19;
	cvt.rn.f32.f64 	%f207, %fd10;
	neg.f32 	%f208, %f207;
	setp.lt.s32 	%p40, %r322, 0;
	selp.f32 	%f1432, %f208, %f207, %p40;
$L__BB0_42:
	add.s32 	%r327, %r628, 1;
	mul.rn.f32 	%f210, %f1432, %f1432;
	and.b32  	%r328, %r628, 1;
	setp.eq.b32 	%p42, %r328, 1;
	selp.f32 	%f211, %f1432, 0f3F800000, %p42;
	fma.rn.f32 	%f212, %f210, %f211, 0f00000000;
	fma.rn.f32 	%f213, %f210, 0f37CBAC00, 0fBAB607ED;
	selp.f32 	%f214, 0fB94D4153, %f213, %p42;
	selp.f32 	%f215, 0f3C0885E4, 0f3D2AAABB, %p42;
	fma.rn.f32 	%f216, %f214, %f210, %f215;
	selp.f32 	%f217, 0fBE2AAAA8, 0fBEFFFFFF, %p42;
	fma.rn.f32 	%f218, %f216, %f210, %f217;
	fma.rn.f32 	%f219, %f218, %f212, %f211;
	and.b32  	%r329, %r327, 2;
	setp.eq.s32 	%p43, %r329, 0;
	mov.f32 	%f220, 0f00000000;
	sub.f32 	%f221, %f220, %f219;
	selp.f32 	%f35, %f219, %f221, %p43;
	@%p35 bra 	$L__BB0_50;
	setp.neu.f32 	%p44, %f31, 0f7F800000;
	@%p44 bra 	$L__BB0_45;
	mov.f32 	%f224, 0f00000000;
	mul.rn.f32 	%f1433, %f29, %f224;
	mov.b32 	%r632, 0;
	bra.uni 	$L__BB0_50;
$L__BB0_45:
	mov.b32 	%r70, %f29;
	shl.b32 	%r331, %r70, 8;
	or.b32  	%r71, %r331, -2147483648;
	mov.b64 	%rd412, 0;
	mov.b32 	%r629, 0;
	mov.u64 	%rd410, __cudart_i2opi_f;
	mov.u64 	%rd411, %rd3;
$L__BB0_46:
	.pragma "nounroll";
	ld.global.nc.u32 	%r332, [%rd410];
	mad.wide.u32 	%rd238, %r332, %r71, %rd412;
	shr.u64 	%rd412, %rd238, 32;
	st.local.u32 	[%rd411], %rd238;
	add.s32 	%r629, %r629, 1;
	add.s64 	%rd411, %rd411, 4;
	add.s64 	%rd410, %rd410, 4;
	setp.ne.s32 	%p45, %r629, 6;
	@%p45 bra 	$L__BB0_46;
	shr.u32 	%r333, %r70, 23;
	st.local.u32 	[%rd3+24], %rd412;
	and.b32  	%r74, %r333, 31;
	and.b32  	%r334, %r333, 224;
	add.s32 	%r335, %r334, -128;
	shr.u32 	%r336, %r335, 5;
	mul.wide.u32 	%rd239, %r336, 4;
	sub.s64 	%rd77, %rd3, %rd239;
	ld.local.u32 	%r630, [%rd77+24];
	ld.local.u32 	%r631, [%rd77+20];
	setp.eq.s32 	%p46, %r74, 0;
	@%p46 bra 	$L__BB0_49;
	shf.l.wrap.b32 	%r630, %r631, %r630, %r74;
	ld.local.u32 	%r337, [%rd77+16];
	shf.l.wrap.b32 	%r631, %r337, %r631, %r74;
$L__BB0_49:
	shr.u32 	%r338, %r630, 30;
	shf.l.wrap.b32 	%r339, %r631, %r630, 2;
	shl.b32 	%r340, %r631, 2;
	shr.u32 	%r341, %r339, 31;
	add.s32 	%r342, %r341, %r338;
	neg.s32 	%r343, %r342;
	setp.lt.s32 	%p47, %r70, 0;
	selp.b32 	%r632, %r343, %r342, %p47;
	xor.b32  	%r344, %r339, %r70;
	shr.s32 	%r345, %r339, 31;
	xor.b32  	%r346, %r345, %r339;
	xor.b32  	%r347, %r345, %r340;
	cvt.u64.u32 	%rd240, %r346;
	shl.b64 	%rd241, %rd240, 32;
	cvt.u64.u32 	%rd242, %r347;
	or.b64  	%rd243, %rd241, %rd242;
	cvt.rn.f64.s64 	%fd11, %rd243;
	mul.f64 	%fd12, %fd11, 0d3BF921FB54442D19;
	cvt.rn.f32.f64 	%f222, %fd12;
	neg.f32 	%f223, %f222;
	setp.lt.s32 	%p48, %r344, 0;
	selp.f32 	%f1433, %f223, %f222, %p48;
$L__BB0_50:
	mul.rn.f32 	%f225, %f1433, %f1433;
	and.b32  	%r349, %r632, 1;
	setp.eq.b32 	%p49, %r349, 1;
	selp.f32 	%f226, 0f3F800000, %f1433, %p49;
	fma.rn.f32 	%f227, %f225, %f226, 0f00000000;
	fma.rn.f32 	%f228, %f225, 0f37CBAC00, 0fBAB607ED;
	selp.f32 	%f229, %f228, 0fB94D4153, %p49;
	selp.f32 	%f230, 0f3D2AAABB, 0f3C0885E4, %p49;
	fma.rn.f32 	%f231, %f229, %f225, %f230;
	selp.f32 	%f232, 0fBEFFFFFF, 0fBE2AAAA8, %p49;
	fma.rn.f32 	%f233, %f231, %f225, %f232;
	fma.rn.f32 	%f234, %f233, %f227, %f226;
	and.b32  	%r350, %r632, 2;
	setp.eq.s32 	%p50, %r350, 0;
	mov.f32 	%f235, 0f00000000;
	sub.f32 	%f236, %f235, %f234;
	selp.f32 	%f39, %f234, %f236, %p50;
	add.f32 	%f237, %f4, %f5;
	sub.f32 	%f238, %f237, %f3;
	mul.f32 	%f40, %f238, 0f3FE82A91;
	mul.f32 	%f239, %f40, 0f3F22F983;
	cvt.rni.s32.f32 	%r640, %f239;
	cvt.rn.f32.s32 	%f240, %r640;
	fma.rn.f32 	%f241, %f240, 0fBFC90FDA, %f40;
	fma.rn.f32 	%f242, %f240, 0fB3A22168, %f241;
	fma.rn.f32 	%f1435, %f240, 0fA7C234C5, %f242;
	abs.f32 	%f42, %f40;
	setp.ltu.f32 	%p51, %f42, 0f47CE4780;
	mov.u32 	%r636, %r640;
	mov.f32 	%f1434, %f1435;
	@%p51 bra 	$L__BB0_58;
	setp.neu.f32 	%p52, %f42, 0f7F800000;
	@%p52 bra 	$L__BB0_53;
	mov.f32 	%f245, 0f00000000;
	mul.rn.f32 	%f1434, %f40, %f245;
	mov.b32 	%r636, 0;
	bra.uni 	$L__BB0_58;
$L__BB0_53:
	mov.b32 	%r84, %f40;
	shl.b32 	%r352, %r84, 8;
	or.b32  	%r85, %r352, -2147483648;
	mov.b64 	%rd415, 0;
	mov.b32 	%r633, 0;
	mov.u64 	%rd413, __cudart_i2opi_f;
	mov.u64 	%rd414, %rd3;
$L__BB0_54:
	.pragma "nounroll";
	ld.global.nc.u32 	%r353, [%rd413];
	mad.wide.u32 	%rd246, %r353, %r85, %rd415;
	shr.u64 	%rd415, %rd246, 32;
	st.local.u32 	[%rd414], %rd246;
	add.s32 	%r633, %r633, 1;
	add.s64 	%rd414, %rd414, 4;
	add.s64 	%rd413, %rd413, 4;
	setp.ne.s32 	%p53, %r633, 6;
	@%p53 bra 	$L__BB0_54;
	shr.u32 	%r354, %r84, 23;
	st.local.u32 	[%rd3+24], %rd415;
	and.b32  	%r88, %r354, 31;
	and.b32  	%r355, %r354, 224;
	add.s32 	%r356, %r355, -128;
	shr.u32 	%r357, %r356, 5;
	mul.wide.u32 	%rd247, %r357, 4;
	sub.s64 	%rd84, %rd3, %rd247;
	ld.local.u32 	%r634, [%rd84+24];
	ld.local.u32 	%r635, [%rd84+20];
	setp.eq.s32 	%p54, %r88, 0;
	@%p54 bra 	$L__BB0_57;
	shf.l.wrap.b32 	%r634, %r635, %r634, %r88;
	ld.local.u32 	%r358, [%rd84+16];
	shf.l.wrap.b32 	%r635, %r358, %r635, %r88;
$L__BB0_57:
	shr.u32 	%r359, %r634, 30;
	shf.l.wrap.b32 	%r360, %r635, %r634, 2;
	shl.b32 	%r361, %r635, 2;
	shr.u32 	%r362, %r360, 31;
	add.s32 	%r363, %r362, %r359;
	neg.s32 	%r364, %r363;
	setp.lt.s32 	%p55, %r84, 0;
	selp.b32 	%r636, %r364, %r363, %p55;
	xor.b32  	%r365, %r360, %r84;
	shr.s32 	%r366, %r360, 31;
	xor.b32  	%r367, %r366, %r360;
	xor.b32  	%r368, %r366, %r361;
	cvt.u64.u32 	%rd248, %r367;
	shl.b64 	%rd249, %rd248, 32;
	cvt.u64.u32 	%rd250, %r368;
	or.b64  	%rd251, %rd249, %rd250;
	cvt.rn.f64.s64 	%fd13, %rd251;
	mul.f64 	%fd14, %fd13, 0d3BF921FB54442D19;
	cvt.rn.f32.f64 	%f243, %fd14;
	neg.f32 	%f244, %f243;
	setp.lt.s32 	%p56, %r365, 0;
	selp.f32 	%f1434, %f244, %f243, %p56;
$L__BB0_58:
	add.s32 	%r370, %r636, 1;
	mul.rn.f32 	%f246, %f1434, %f1434;
	and.b32  	%r371, %r636, 1;
	setp.eq.b32 	%p58, %r371, 1;
	selp.f32 	%f247, %f1434, 0f3F800000, %p58;
	fma.rn.f32 	%f248, %f246, %f247, 0f00000000;
	fma.rn.f32 	%f249, %f246, 0f37CBAC00, 0fBAB607ED;
	selp.f32 	%f250, 0fB94D4153, %f249, %p58;
	selp.f32 	%f251, 0f3C0885E4, 0f3D2AAABB, %p58;
	fma.rn.f32 	%f252, %f250, %f246, %f251;
	selp.f32 	%f253, 0fBE2AAAA8, 0fBEFFFFFF, %p58;
	fma.rn.f32 	%f254, %f252, %f246, %f253;
	fma.rn.f32 	%f255, %f254, %f248, %f247;
	and.b32  	%r372, %r370, 2;
	setp.eq.s32 	%p59, %r372, 0;
	mov.f32 	%f256, 0f00000000;
	sub.f32 	%f257, %f256, %f255;
	selp.f32 	%f46, %f255, %f257, %p59;
	@%p51 bra 	$L__BB0_66;
	setp.neu.f32 	%p60, %f42, 0f7F800000;
	@%p60 bra 	$L__BB0_61;
	mov.f32 	%f260, 0f00000000;
	mul.rn.f32 	%f1435, %f40, %f260;
	mov.b32 	%r640, 0;
	bra.uni 	$L__BB0_66;
$L__BB0_61:
	mov.b32 	%r97, %f40;
	shl.b32 	%r374, %r97, 8;
	or.b32  	%r98, %r374, -2147483648;
	mov.b64 	%rd418, 0;
	mov.b32 	%r637, 0;
	mov.u64 	%rd416, __cudart_i2opi_f;
	mov.u64 	%rd417, %rd3;
$L__BB0_62:
	.pragma "nounroll";
	ld.global.nc.u32 	%r375, [%rd416];
	mad.wide.u32 	%rd254, %r375, %r98, %rd418;
	shr.u64 	%rd418, %rd254, 32;
	st.local.u32 	[%rd417], %rd254;
	add.s32 	%r637, %r637, 1;
	add.s64 	%rd417, %rd417, 4;
	add.s64 	%rd416, %rd416, 4;
	setp.ne.s32 	%p61, %r637, 6;
	@%p61 bra 	$L__BB0_62;
	shr.u32 	%r376, %r97, 23;
	st.local.u32 	[%rd3+24], %rd418;
	and.b32  	%r101, %r376, 31;
	and.b32  	%r377, %r376, 224;
	add.s32 	%r378, %r377, -128;
	shr.u32 	%r379, %r378, 5;
	mul.wide.u32 	%rd255, %r379, 4;
	sub.s64 	%rd91, %rd3, %rd255;
	ld.local.u32 	%r638, [%rd91+24];
	ld.local.u32 	%r639, [%rd91+20];
	setp.eq.s32 	%p62, %r101, 0;
	@%p62 bra 	$L__BB0_65;
	shf.l.wrap.b32 	%r638, %r639, %r638, %r101;
	ld.local.u32 	%r380, [%rd91+16];
	shf.l.wrap.b32 	%r639, %r380, %r639, %r101;
$L__BB0_65:
	shr.u32 	%r381, %r638, 30;
	shf.l.wrap.b32 	%r382, %r639, %r638, 2;
	shl.b32 	%r383, %r639, 2;
	shr.u32 	%r384, %r382, 31;
	add.s32 	%r385, %r384, %r381;
	neg.s32 	%r386, %r385;
	setp.lt.s32 	%p63, %r97, 0;
	selp.b32 	%r640, %r386, %r385, %p63;
	xor.b32  	%r387, %r382, %r97;
	shr.s32 	%r388, %r382, 31;
	xor.b32  	%r389, %r388, %r382;
	xor.b32  	%r390, %r388, %r383;
	cvt.u64.u32 	%rd256, %r389;
	shl.b64 	%rd257, %rd256, 32;
	cvt.u64.u32 	%rd258, %r390;
	or.b64  	%rd259, %rd257, %rd258;
	cvt.rn.f64.s64 	%fd15, %rd259;
	mul.f64 	%fd16, %fd15, 0d3BF921FB54442D19;
	cvt.rn.f32.f64 	%f258, %fd16;
	neg.f32 	%f259, %f258;
	setp.lt.s32 	%p64, %r387, 0;
	selp.f32 	%f1435, %f259, %f258, %p64;
$L__BB0_66:
	ld.param.u64 	%rd393, [k_second_order_levenberg_marquardt_4_0_9_f_enc_vel_fgradf_param_11];
	ld.param.u64 	%rd387, [k_second_order_levenberg_marquardt_4_0_9_f_enc_vel_fgradf_param_1];
	add.u64 	%rd261, %SPL, 64;
	add.u64 	%rd263, %SPL, 128;
	add.u64 	%rd265, %SPL, 144;
	mul.rn.f32 	%f261, %f1435, %f1435;
	and.b32  	%r392, %r640, 1;
	setp.eq.b32 	%p65, %r392, 1;
	selp.f32 	%f262, 0f3F800000, %f1435, %p65;
	fma.rn.f32 	%f263, %f261, %f262, 0f00000000;
	fma.rn.f32 	%f264, %f261, 0f37CBAC00, 0fBAB607ED;
	selp.f32 	%f265, %f264, 0fB94D4153, %p65;
	selp.f32 	%f266, 0f3D2AAABB, 0f3C0885E4, %p65;
	fma.rn.f32 	%f267, %f265, %f261, %f266;
	selp.f32 	%f268, 0fBEFFFFFF, 0fBE2AAAA8, %p65;
	fma.rn.f32 	%f269, %f267, %f261, %f268;
	fma.rn.f32 	%f270, %f269, %f263, %f262;
	and.b32  	%r393, %r640, 2;
	setp.eq.s32 	%p66, %r393, 0;
	mov.f32 	%f271, 0f00000000;
	sub.f32 	%f272, %f271, %f270;
	selp.f32 	%f273, %f270, %f272, %p66;
	cvta.to.global.u64 	%rd266, %rd387;
	mul.wide.s32 	%rd267, %r1, 4;
	add.s64 	%rd92, %rd266, %rd267;
	ld.global.f32 	%f274, [%rd92];
	sub.f32 	%f275, %f2, %f274;
	ld.global.f32 	%f276, [%rd5];
	fma.rn.f32 	%f277, %f275, %f275, %f276;
	st.global.f32 	[%rd5], %f277;
	mul.f32 	%f278, %f2, %f13;
	add.s64 	%rd93, %rd92, %rd8;
	ld.global.f32 	%f279, [%rd93];
	sub.f32 	%f280, %f278, %f279;
	fma.rn.f32 	%f281, %f280, %f280, %f277;
	st.global.f32 	[%rd5], %f281;
	mul.f32 	%f282, %f2, %f17;
	mul.f32 	%f283, %f282, 0f3FE82A91;
	mul.f32 	%f284, %f17, 0f3FE82A91;
	mul.f32 	%f285, %f278, 0fBFE82A91;
	mul.f32 	%f286, %f285, 0f3FE82A91;
	mul.f32 	%f287, %f13, %f13;
	add.f32 	%f288, %f287, 0f00000000;
	ld.global.f32 	%f289, [%rd12];
	add.f32 	%f290, %f289, %f288;
	st.global.f32 	[%rd12], %f290;
	mul.f32 	%f291, %f1, %f287;
	max.f32 	%f292, %f291, 0f38D1B717;
	add.f32 	%f293, %f288, %f292;
	ld.global.f32 	%f294, [%rd13];
	add.f32 	%f295, %f293, %f294;
	st.global.f32 	[%rd13], %f295;
	ld.global.f32 	%f296, [%rd7];
	fma.rn.f32 	%f297, %f280, %f13, %f296;
	st.global.f32 	[%rd7], %f297;
	mul.f32 	%f298, %f283, %f13;
	fma.rn.f32 	%f299, %f284, %f280, %f298;
	ld.global.f32 	%f300, [%rd14];
	add.f32 	%f301, %f300, %f299;
	st.global.f32 	[%rd14], %f301;
	ld.global.f32 	%f302, [%rd15];
	add.f32 	%f303, %f299, %f302;
	st.global.f32 	[%rd15], %f303;
	mul.f32 	%f304, %f283, %f283;
	fma.rn.f32 	%f305, %f286, %f280, %f304;
	ld.global.f32 	%f306, [%rd16];
	add.f32 	%f307, %f306, %f305;
	st.global.f32 	[%rd16], %f307;
	mul.f32 	%f308, %f1, %f304;
	max.f32 	%f309, %f308, 0f38D1B717;
	add.f32 	%f310, %f305, %f309;
	ld.global.f32 	%f311, [%rd17];
	add.f32 	%f312, %f310, %f311;
	st.global.f32 	[%rd17], %f312;
	ld.global.f32 	%f313, [%rd9];
	fma.rn.f32 	%f314, %f280, %f283, %f313;
	st.global.f32 	[%rd9], %f314;
	ld.global.f32 	%f315, [%rd18];
	add.f32 	%f316, %f315, %f299;
	st.global.f32 	[%rd18], %f316;
	ld.global.f32 	%f317, [%rd19];
	add.f32 	%f318, %f299, %f317;
	st.global.f32 	[%rd19], %f318;
	ld.global.f32 	%f319, [%rd20];
	add.f32 	%f320, %f319, %f305;
	st.global.f32 	[%rd20], %f320;
	add.s64 	%rd268, %rd19, %rd8;
	ld.global.f32 	%f321, [%rd268];
	add.f32 	%f322, %f305, %f321;
	st.global.f32 	[%rd268], %f322;
	ld.global.f32 	%f323, [%rd21];
	add.f32 	%f324, %f323, %f305;
	st.global.f32 	[%rd21], %f324;
	ld.global.f32 	%f325, [%rd22];
	add.f32 	%f326, %f310, %f325;
	st.global.f32 	[%rd22], %f326;
	ld.global.f32 	%f327, [%rd10];
	fma.rn.f32 	%f328, %f280, %f283, %f327;
	st.global.f32 	[%rd10], %f328;
	ld.global.f32 	%f329, [%rd23];
	add.f32 	%f330, %f329, %f299;
	st.global.f32 	[%rd23], %f330;
	ld.global.f32 	%f331, [%rd24];
	add.f32 	%f332, %f299, %f331;
	st.global.f32 	[%rd24], %f332;
	ld.global.f32 	%f333, [%rd25];
	add.f32 	%f334, %f333, %f305;
	st.global.f32 	[%rd25], %f334;
	ld.global.f32 	%f335, [%rd26];
	add.f32 	%f336, %f305, %f335;
	st.global.f32 	[%rd26], %f336;
	ld.global.f32 	%f337, [%rd27];
	add.f32 	%f338, %f337, %f305;
	st.global.f32 	[%rd27], %f338;
	ld.global.f32 	%f339, [%rd28];
	add.f32 	%f340, %f305, %f339;
	st.global.f32 	[%rd28], %f340;
	ld.global.f32 	%f341, [%rd29];
	add.f32 	%f342, %f341, %f305;
	st.global.f32 	[%rd29], %f342;
	ld.global.f32 	%f343, [%rd30];
	add.f32 	%f344, %f310, %f343;
	st.global.f32 	[%rd30], %f344;
	ld.global.f32 	%f345, [%rd11];
	fma.rn.f32 	%f346, %f280, %f283, %f345;
	st.global.f32 	[%rd11], %f346;
	add.s64 	%rd94, %rd93, %rd8;
	ld.global.f32 	%f347, [%rd94];
	sub.f32 	%f348, %f282, %f347;
	ld.global.f32 	%f349, [%rd5];
	fma.rn.f32 	%f350, %f348, %f348, %f349;
	st.global.f32 	[%rd5], %f350;
	mul.f32 	%f351, %f13, 0fBFE82A91;
	mul.f32 	%f352, %f282, 0fBFE82A91;
	mul.f32 	%f353, %f352, 0f3FE82A91;
	mul.f32 	%f354, %f17, %f17;
	add.f32 	%f355, %f354, 0f00000000;
	ld.global.f32 	%f356, [%rd12];
	add.f32 	%f357, %f356, %f355;
	st.global.f32 	[%rd12], %f357;
	mul.f32 	%f358, %f1, %f354;
	max.f32 	%f359, %f358, 0f38D1B717;
	add.f32 	%f360, %f355, %f359;
	ld.global.f32 	%f361, [%rd13];
	add.f32 	%f362, %f360, %f361;
	st.global.f32 	[%rd13], %f362;
	ld.global.f32 	%f363, [%rd7];
	fma.rn.f32 	%f364, %f348, %f17, %f363;
	st.global.f32 	[%rd7], %f364;
	mul.f32 	%f365, %f285, %f17;
	fma.rn.f32 	%f366, %f351, %f348, %f365;
	ld.global.f32 	%f367, [%rd14];
	add.f32 	%f368, %f367, %f366;
	st.global.f32 	[%rd14], %f368;
	ld.global.f32 	%f369, [%rd15];
	add.f32 	%f370, %f366, %f369;
	st.global.f32 	[%rd15], %f370;
	mul.f32 	%f371, %f285, %f285;
	fma.rn.f32 	%f372, %f353, %f348, %f371;
	ld.global.f32 	%f373, [%rd16];
	add.f32 	%f374, %f373, %f372;
	st.global.f32 	[%rd16], %f374;
	mul.f32 	%f375, %f1, %f371;
	max.f32 	%f376, %f375, 0f38D1B717;
	add.f32 	%f377, %f372, %f376;
	ld.global.f32 	%f378, [%rd17];
	add.f32 	%f379, %f377, %f378;
	st.global.f32 	[%rd17], %f379;
	ld.global.f32 	%f380, [%rd9];
	fma.rn.f32 	%f381, %f348, %f285, %f380;
	st.global.f32 	[%rd9], %f381;
	ld.global.f32 	%f382, [%rd18];
	add.f32 	%f383, %f382, %f366;
	st.global.f32 	[%rd18], %f383;
	ld.global.f32 	%f384, [%rd19];
	add.f32 	%f385, %f366, %f384;
	st.global.f32 	[%rd19], %f385;
	ld.global.f32 	%f386, [%rd20];
	add.f32 	%f387, %f386, %f372;
	st.global.f32 	[%rd20], %f387;
	ld.global.f32 	%f388, [%rd268];
	add.f32 	%f389, %f372, %f388;
	st.global.f32 	[%rd268], %f389;
	ld.global.f32 	%f390, [%rd21];
	add.f32 	%f391, %f390, %f372;
	st.global.f32 	[%rd21], %f391;
	ld.global.f32 	%f392, [%rd22];
	add.f32 	%f393, %f377, %f392;
	st.global.f32 	[%rd22], %f393;
	ld.global.f32 	%f394, [%rd10];
	fma.rn.f32 	%f395, %f348, %f285, %f394;
	st.global.f32 	[%rd10], %f395;
	ld.global.f32 	%f396, [%rd23];
	add.f32 	%f397, %f396, %f366;
	st.global.f32 	[%rd23], %f397;
	ld.global.f32 	%f398, [%rd24];
	add.f32 	%f399, %f366, %f398;
	st.global.f32 	[%rd24], %f399;
	ld.global.f32 	%f400, [%rd25];
	add.f32 	%f401, %f400, %f372;
	st.global.f32 	[%rd25], %f401;
	ld.global.f32 	%f402, [%rd26];
	add.f32 	%f403, %f372, %f402;
	st.global.f32 	[%rd26], %f403;
	ld.global.f32 	%f404, [%rd27];
	add.f32 	%f405, %f404, %f372;
	st.global.f32 	[%rd27], %f405;
	ld.global.f32 	%f406, [%rd28];
	add.f32 	%f407, %f372, %f406;
	st.global.f32 	[%rd28], %f407;
	ld.global.f32 	%f408, [%rd29];
	add.f32 	%f409, %f408, %f372;
	st.global.f32 	[%rd29], %f409;
	ld.global.f32 	%f410, [%rd30];
	add.f32 	%f411, %f377, %f410;
	st.global.f32 	[%rd30], %f411;
	ld.global.f32 	%f412, [%rd11];
	fma.rn.f32 	%f413, %f348, %f285, %f412;
	st.global.f32 	[%rd11], %f413;
	mul.f32 	%f414, %f2, %f24;
	add.s64 	%rd95, %rd94, %rd8;
	ld.global.f32 	%f415, [%rd95];
	sub.f32 	%f416, %f414, %f415;
	ld.global.f32 	%f417, [%rd5];
	fma.rn.f32 	%f418, %f416, %f416, %f417;
	st.global.f32 	[%rd5], %f418;
	mul.f32 	%f419, %f2, %f28;
	mul.f32 	%f420, %f419, 0fBFE82A91;
	neg.f32 	%f421, %f420;
	mul.f32 	%f422, %f28, 0fBFE82A91;
	mul.f32 	%f423, %f422, %f416;
	mul.f32 	%f424, %f414, 0f3FE82A91;
	mul.f32 	%f425, %f424, 0fBFE82A91;
	mul.f32 	%f426, %f425, %f416;
	mul.f32 	%f427, %f24, %f24;
	add.f32 	%f428, %f427, 0f00000000;
	ld.global.f32 	%f429, [%rd12];
	add.f32 	%f430, %f429, %f428;
	st.global.f32 	[%rd12], %f430;
	mul.f32 	%f431, %f1, %f427;
	max.f32 	%f432, %f431, 0f38D1B717;
	add.f32 	%f433, %f428, %f432;
	ld.global.f32 	%f434, [%rd13];
	add.f32 	%f435, %f433, %f434;
	st.global.f32 	[%rd13], %f435;
	ld.global.f32 	%f436, [%rd7];
	fma.rn.f32 	%f437, %f416, %f24, %f436;
	st.global.f32 	[%rd7], %f437;
	fma.rn.f32 	%f438, %f420, %f24, %f423;
	ld.global.f32 	%f439, [%rd14];
	add.f32 	%f440, %f439, %f438;
	st.global.f32 	[%rd14], %f440;
	ld.global.f32 	%f441, [%rd15];
	add.f32 	%f442, %f438, %f441;
	st.global.f32 	[%rd15], %f442;
	mul.f32 	%f443, %f420, %f420;
	add.f32 	%f444, %f426, %f443;
	ld.global.f32 	%f445, [%rd16];
	add.f32 	%f446, %f445, %f444;
	st.global.f32 	[%rd16], %f446;
	mul.f32 	%f447, %f1, %f443;
	max.f32 	%f448, %f447, 0f38D1B717;
	add.f32 	%f449, %f444, %f448;
	ld.global.f32 	%f450, [%rd17];
	add.f32 	%f451, %f449, %f450;
	st.global.f32 	[%rd17], %f451;
	mul.f32 	%f452, %f416, %f420;
	ld.global.f32 	%f453, [%rd9];
	add.f32 	%f454, %f453, %f452;
	st.global.f32 	[%rd9], %f454;
	ld.global.f32 	%f455, [%rd18];
	add.f32 	%f456, %f455, %f438;
	st.global.f32 	[%rd18], %f456;
	ld.global.f32 	%f457, [%rd19];
	add.f32 	%f458, %f438, %f457;
	st.global.f32 	[%rd19], %f458;
	ld.global.f32 	%f459, [%rd20];
	add.f32 	%f460, %f459, %f444;
	st.global.f32 	[%rd20], %f460;
	ld.global.f32 	%f461, [%rd268];
	add.f32 	%f462, %f444, %f461;
	st.global.f32 	[%rd268], %f462;
	ld.global.f32 	%f463, [%rd21];
	add.f32 	%f464, %f463, %f444;
	st.global.f32 	[%rd21], %f464;
	ld.global.f32 	%f465, [%rd22];
	add.f32 	%f466, %f449, %f465;
	st.global.f32 	[%rd22], %f466;
	ld.global.f32 	%f467, [%rd10];
	add.f32 	%f468, %f467, %f452;
	st.global.f32 	[%rd10], %f468;
	mul.f32 	%f469, %f24, %f421;
	sub.f32 	%f470, %f469, %f423;
	ld.global.f32 	%f471, [%rd23];
	add.f32 	%f472, %f471, %f470;
	st.global.f32 	[%rd23], %f472;
	ld.global.f32 	%f473, [%rd24];
	add.f32 	%f474, %f470, %f473;
	st.global.f32 	[%rd24], %f474;
	mul.f32 	%f475, %f420, %f421;
	sub.f32 	%f476, %f475, %f426;
	ld.global.f32 	%f477, [%rd25];
	add.f32 	%f478, %f477, %f476;
	st.global.f32 	[%rd25], %f478;
	ld.global.f32 	%f479, [%rd26];
	add.f32 	%f480, %f476, %f479;
	st.global.f32 	[%rd26], %f480;
	ld.global.f32 	%f481, [%rd27];
	add.f32 	%f482, %f481, %f476;
	st.global.f32 	[%rd27], %f482;
	ld.global.f32 	%f483, [%rd28];
	add.f32 	%f484, %f476, %f483;
	st.global.f32 	[%rd28], %f484;
	ld.global.f32 	%f485, [%rd29];
	add.f32 	%f486, %f485, %f444;
	st.global.f32 	[%rd29], %f486;
	ld.global.f32 	%f487, [%rd30];
	add.f32 	%f488, %f449, %f487;
	st.global.f32 	[%rd30], %f488;
	ld.global.f32 	%f489, [%rd11];
	sub.f32 	%f490, %f489, %f452;
	st.global.f32 	[%rd11], %f490;
	add.s64 	%rd96, %rd95, %rd8;
	ld.global.f32 	%f491, [%rd96];
	sub.f32 	%f492, %f419, %f491;
	ld.global.f32 	%f493, [%rd5];
	fma.rn.f32 	%f494, %f492, %f492, %f493;
	st.global.f32 	[%rd5], %f494;
	neg.f32 	%f495, %f424;
	mul.f32 	%f496, %f24, 0f3FE82A91;
	mul.f32 	%f497, %f496, %f492;
	mul.f32 	%f498, %f420, 0f3FE82A91;
	mul.f32 	%f499, %f498, %f492;
	mul.f32 	%f500, %f28, %f28;
	add.f32 	%f501, %f500, 0f00000000;
	ld.global.f32 	%f502, [%rd12];
	add.f32 	%f503, %f502, %f501;
	st.global.f32 	[%rd12], %f503;
	mul.f32 	%f504, %f1, %f500;
	max.f32 	%f505, %f504, 0f38D1B717;
	add.f32 	%f506, %f501, %f505;
	ld.global.f32 	%f507, [%rd13];
	add.f32 	%f508, %f506, %f507;
	st.global.f32 	[%rd13], %f508;
	ld.global.f32 	%f509, [%rd7];
	fma.rn.f32 	%f510, %f492, %f28, %f509;
	st.global.f32 	[%rd7], %f510;
	fma.rn.f32 	%f511, %f424, %f28, %f497;
	ld.global.f32 	%f512, [%rd14];
	add.f32 	%f513, %f512, %f511;
	st.global.f32 	[%rd14], %f513;
	ld.global.f32 	%f514, [%rd15];
	add.f32 	%f515, %f511, %f514;
	st.global.f32 	[%rd15], %f515;
	mul.f32 	%f516, %f424, %f424;
	add.f32 	%f517, %f499, %f516;
	ld.global.f32 	%f518, [%rd16];
	add.f32 	%f519, %f518, %f517;
	st.global.f32 	[%rd16], %f519;
	mul.f32 	%f520, %f1, %f516;
	max.f32 	%f521, %f520, 0f38D1B717;
	add.f32 	%f522, %f517, %f521;
	ld.global.f32 	%f523, [%rd17];
	add.f32 	%f524, %f522, %f523;
	st.global.f32 	[%rd17], %f524;
	mul.f32 	%f525, %f492, %f424;
	ld.global.f32 	%f526, [%rd9];
	add.f32 	%f527, %f526, %f525;
	st.global.f32 	[%rd9], %f527;
	ld.global.f32 	%f528, [%rd18];
	add.f32 	%f529, %f528, %f511;
	st.global.f32 	[%rd18], %f529;
	ld.global.f32 	%f530, [%rd19];
	add.f32 	%f531, %f511, %f530;
	st.global.f32 	[%rd19], %f531;
	ld.global.f32 	%f532, [%rd20];
	add.f32 	%f533, %f532, %f517;
	st.global.f32 	[%rd20], %f533;
	ld.global.f32 	%f534, [%rd268];
	add.f32 	%f535, %f517, %f534;
	st.global.f32 	[%rd268], %f535;
	ld.global.f32 	%f536, [%rd21];
	add.f32 	%f537, %f536, %f517;
	st.global.f32 	[%rd21], %f537;
	ld.global.f32 	%f538, [%rd22];
	add.f32 	%f539, %f522, %f538;
	st.global.f32 	[%rd22], %f539;
	ld.global.f32 	%f540, [%rd10];
	add.f32 	%f541, %f540, %f525;
	st.global.f32 	[%rd10], %f541;
	mul.f32 	%f542, %f28, %f495;
	sub.f32 	%f543, %f542, %f497;
	ld.global.f32 	%f544, [%rd23];
	add.f32 	%f545, %f544, %f543;
	st.global.f32 	[%rd23], %f545;
	ld.global.f32 	%f546, [%rd24];
	add.f32 	%f547, %f543, %f546;
	st.global.f32 	[%rd24], %f547;
	mul.f32 	%f548, %f424, %f495;
	sub.f32 	%f549, %f548, %f499;
	ld.global.f32 	%f550, [%rd25];
	add.f32 	%f551, %f550, %f549;
	st.global.f32 	[%rd25], %f551;
	ld.global.f32 	%f552, [%rd26];
	add.f32 	%f553, %f549, %f552;
	st.global.f32 	[%rd26], %f553;
	ld.global.f32 	%f554, [%rd27];
	add.f32 	%f555, %f554, %f549;
	st.global.f32 	[%rd27], %f555;
	ld.global.f32 	%f556, [%rd28];
	add.f32 	%f557, %f549, %f556;
	st.global.f32 	[%rd28], %f557;
	ld.global.f32 	%f558, [%rd29];
	add.f32 	%f559, %f558, %f517;
	st.global.f32 	[%rd29], %f559;
	ld.global.f32 	%f560, [%rd30];
	add.f32 	%f561, %f522, %f560;
	st.global.f32 	[%rd30], %f561;
	ld.global.f32 	%f562, [%rd11];
	sub.f32 	%f563, %f562, %f525;
	st.global.f32 	[%rd11], %f563;
	mul.f32 	%f564, %f2, %f35;
	add.s64 	%rd97, %rd96, %rd8;
	ld.global.f32 	%f565, [%rd97];
	sub.f32 	%f566, %f564, %f565;
	ld.global.f32 	%f567, [%rd5];
	fma.rn.f32 	%f568, %f566, %f566, %f567;
	st.global.f32 	[%rd5], %f568;
	mul.f32 	%f569, %f2, %f39;
	mul.f32 	%f570, %f569, 0f3FE82A91;
	neg.f32 	%f571, %f570;
	mul.f32 	%f572, %f39, 0f3FE82A91;
	mul.f32 	%f573, %f572, %f566;
	mul.f32 	%f574, %f564, 0f3FE82A91;
	mul.f32 	%f575, %f574, 0fBFE82A91;
	mul.f32 	%f576, %f575, %f566;
	mul.f32 	%f577, %f35, %f35;
	add.f32 	%f578, %f577, 0f00000000;
	ld.global.f32 	%f579, [%rd12];
	add.f32 	%f580, %f579, %f578;
	st.global.f32 	[%rd12], %f580;
	mul.f32 	%f581, %f1, %f577;
	max.f32 	%f582, %f581, 0f38D1B717;
	add.f32 	%f583, %f578, %f582;
	ld.global.f32 	%f584, [%rd13];
	add.f32 	%f585, %f583, %f584;
	st.global.f32 	[%rd13], %f585;
	ld.global.f32 	%f586, [%rd7];
	fma.rn.f32 	%f587, %f566, %f35, %f586;
	st.global.f32 	[%rd7], %f587;
	fma.rn.f32 	%f588, %f570, %f35, %f573;
	ld.global.f32 	%f589, [%rd14];
	add.f32 	%f590, %f589, %f588;
	st.global.f32 	[%rd14], %f590;
	ld.global.f32 	%f591, [%rd15];
	add.f32 	%f592, %f588, %f591;
	st.global.f32 	[%rd15], %f592;
	mul.f32 	%f593, %f570, %f570;
	add.f32 	%f594, %f576, %f593;
	ld.global.f32 	%f595, [%rd16];
	add.f32 	%f596, %f595, %f594;
	st.global.f32 	[%rd16], %f596;
	mul.f32 	%f597, %f1, %f593;
	max.f32 	%f598, %f597, 0f38D1B717;
	add.f32 	%f599, %f594, %f598;
	ld.global.f32 	%f600, [%rd17];
	add.f32 	%f601, %f599, %f600;
	st.global.f32 	[%rd17], %f601;
	mul.f32 	%f602, %f566, %f570;
	ld.global.f32 	%f603, [%rd9];
	add.f32 	%f604, %f603, %f602;
	st.global.f32 	[%rd9], %f604;
	mul.f32 	%f605, %f35, %f571;
	sub.f32 	%f606, %f605, %f573;
	ld.global.f32 	%f607, [%rd18];
	add.f32 	%f608, %f607, %f606;
	st.global.f32 	[%rd18], %f608;
	ld.global.f32 	%f609, [%rd19];
	add.f32 	%f610, %f606, %f609;
	st.global.f32 	[%rd19], %f610;
	mul.f32 	%f611, %f570, %f571;
	sub.f32 	%f612, %f611, %f576;
	ld.global.f32 	%f613, [%rd20];
	add.f32 	%f614, %f613, %f612;
	st.global.f32 	[%rd20], %f614;
	ld.global.f32 	%f615, [%rd268];
	add.f32 	%f616, %f612, %f615;
	st.global.f32 	[%rd268], %f616;
	ld.global.f32 	%f617, [%rd21];
	add.f32 	%f618, %f617, %f594;
	st.global.f32 	[%rd21], %f618;
	ld.global.f32 	%f619, [%rd22];
	add.f32 	%f620, %f599, %f619;
	st.global.f32 	[%rd22], %f620;
	ld.global.f32 	%f621, [%rd10];
	sub.f32 	%f622, %f621, %f602;
	st.global.f32 	[%rd10], %f622;
	ld.global.f32 	%f623, [%rd23];
	add.f32 	%f624, %f623, %f588;
	st.global.f32 	[%rd23], %f624;
	ld.global.f32 	%f625, [%rd24];
	add.f32 	%f626, %f588, %f625;
	st.global.f32 	[%rd24], %f626;
	ld.global.f32 	%f627, [%rd25];
	add.f32 	%f628, %f627, %f594;
	st.global.f32 	[%rd25], %f628;
	ld.global.f32 	%f629, [%rd26];
	add.f32 	%f630, %f594, %f629;
	st.global.f32 	[%rd26], %f630;
	ld.global.f32 	%f631, [%rd27];
	add.f32 	%f632, %f631, %f612;
	st.global.f32 	[%rd27], %f632;
	ld.global.f32 	%f633, [%rd28];
	add.f32 	%f634, %f612, %f633;
	st.global.f32 	[%rd28], %f634;
	ld.global.f32 	%f635, [%rd29];
	add.f32 	%f636, %f635, %f594;
	st.global.f32 	[%rd29], %f636;
	ld.global.f32 	%f637, [%rd30];
	add.f32 	%f638, %f599, %f637;
	st.global.f32 	[%rd30], %f638;
	ld.global.f32 	%f639, [%rd11];
	add.f32 	%f640, %f639, %f602;
	st.global.f32 	[%rd11], %f640;
	add.s64 	%rd98, %rd97, %rd8;
	ld.global.f32 	%f641, [%rd98];
	sub.f32 	%f642, %f569, %f641;
	ld.global.f32 	%f643, [%rd5];
	fma.rn.f32 	%f644, %f642, %f642, %f643;
	st.global.f32 	[%rd5], %f644;
	mul.f32 	%f645, %f2, %f46;
	mul.f32 	%f646, %f645, 0f3FE82A91;
	neg.f32 	%f647, %f646;
	mul.f32 	%f648, %f46, 0f3FE82A91;
	mul.f32 	%f649, %f648, %f642;
	mul.f32 	%f650, %f570, 0fBFE82A91;
	mul.f32 	%f651, %f650, %f642;
	mul.f32 	%f652, %f39, %f39;
	add.f32 	%f653, %f652, 0f00000000;
	ld.global.f32 	%f654, [%rd12];
	add.f32 	%f655, %f654, %f653;
	st.global.f32 	[%rd12], %f655;
	mul.f32 	%f656, %f1, %f652;
	max.f32 	%f657, %f656, 0f38D1B717;
	add.f32 	%f658, %f653, %f657;
	ld.global.f32 	%f659, [%rd13];
	add.f32 	%f660, %f658, %f659;
	st.global.f32 	[%rd13], %f660;
	ld.global.f32 	%f661, [%rd7];
	fma.rn.f32 	%f662, %f642, %f39, %f661;
	st.global.f32 	[%rd7], %f662;
	fma.rn.f32 	%f663, %f646, %f39, %f649;
	ld.global.f32 	%f664, [%rd14];
	add.f32 	%f665, %f664, %f663;
	st.global.f32 	[%rd14], %f665;
	ld.global.f32 	%f666, [%rd15];
	add.f32 	%f667, %f663, %f666;
	st.global.f32 	[%rd15], %f667;
	mul.f32 	%f668, %f646, %f646;
	add.f32 	%f669, %f651, %f668;
	ld.global.f32 	%f670, [%rd16];
	add.f32 	%f671, %f670, %f669;
	st.global.f32 	[%rd16], %f671;
	mul.f32 	%f672, %f1, %f668;
	max.f32 	%f673, %f672, 0f38D1B717;
	add.f32 	%f674, %f669, %f673;
	ld.global.f32 	%f675, [%rd17];
	add.f32 	%f676, %f674, %f675;
	st.global.f32 	[%rd17], %f676;
	mul.f32 	%f677, %f642, %f646;
	ld.global.f32 	%f678, [%rd9];
	add.f32 	%f679, %f678, %f677;
	st.global.f32 	[%rd9], %f679;
	mul.f32 	%f680, %f39, %f647;
	sub.f32 	%f681, %f680, %f649;
	ld.global.f32 	%f682, [%rd18];
	add.f32 	%f683, %f682, %f681;
	st.global.f32 	[%rd18], %f683;
	ld.global.f32 	%f684, [%rd19];
	add.f32 	%f685, %f681, %f684;
	st.global.f32 	[%rd19], %f685;
	mul.f32 	%f686, %f646, %f647;
	sub.f32 	%f687, %f686, %f651;
	ld.global.f32 	%f688, [%rd20];
	add.f32 	%f689, %f688, %f687;
	st.global.f32 	[%rd20], %f689;
	ld.global.f32 	%f690, [%rd268];
	add.f32 	%f691, %f687, %f690;
	st.global.f32 	[%rd268], %f691;
	ld.global.f32 	%f692, [%rd21];
	add.f32 	%f693, %f692, %f669;
	st.global.f32 	[%rd21], %f693;
	ld.global.f32 	%f694, [%rd22];
	add.f32 	%f695, %f674, %f694;
	st.global.f32 	[%rd22], %f695;
	ld.global.f32 	%f696, [%rd10];
	sub.f32 	%f697, %f696, %f677;
	st.global.f32 	[%rd10], %f697;
	ld.global.f32 	%f698, [%rd23];
	add.f32 	%f699, %f698, %f663;
	st.global.f32 	[%rd23], %f699;
	ld.global.f32 	%f700, [%rd24];
	add.f32 	%f701, %f663, %f700;
	st.global.f32 	[%rd24], %f701;
	ld.global.f32 	%f702, [%rd25];
	add.f32 	%f703, %f702, %f669;
	st.global.f32 	[%rd25], %f703;
	ld.global.f32 	%f704, [%rd26];
	add.f32 	%f705, %f669, %f704;
	st.global.f32 	[%rd26], %f705;
	ld.global.f32 	%f706, [%rd27];
	add.f32 	%f707, %f706, %f687;
	st.global.f32 	[%rd27], %f707;
	ld.global.f32 	%f708, [%rd28];
	add.f32 	%f709, %f687, %f708;
	st.global.f32 	[%rd28], %f709;
	ld.global.f32 	%f710, [%rd29];
	add.f32 	%f711, %f710, %f669;
	st.global.f32 	[%rd29], %f711;
	ld.global.f32 	%f712, [%rd30];
	add.f32 	%f713, %f674, %f712;
	st.global.f32 	[%rd30], %f713;
	ld.global.f32 	%f714, [%rd11];
	add.f32 	%f715, %f714, %f677;
	st.global.f32 	[%rd11], %f715;
	add.s64 	%rd99, %rd98, %rd8;
	ld.global.f32 	%f716, [%rd99];
	sub.f32 	%f717, %f645, %f716;
	ld.global.f32 	%f718, [%rd5];
	fma.rn.f32 	%f719, %f717, %f717, %f718;
	st.global.f32 	[%rd5], %f719;
	mul.f32 	%f720, %f2, %f273;
	mul.f32 	%f721, %f720, 0f3FE82A91;
	neg.f32 	%f722, %f721;
	mul.f32 	%f723, %f273, 0f3FE82A91;
	mul.f32 	%f724, %f723, %f717;
	mul.f32 	%f725, %f645, 0fBFE82A91;
	mul.f32 	%f726, %f725, 0f3FE82A91;
	mul.f32 	%f727, %f726, %f717;
	mul.f32 	%f728, %f46, %f46;
	add.f32 	%f729, %f728, 0f00000000;
	ld.global.f32 	%f730, [%rd12];
	add.f32 	%f731, %f730, %f729;
	st.global.f32 	[%rd12], %f731;
	mul.f32 	%f732, %f1, %f728;
	max.f32 	%f733, %f732, 0f38D1B717;
	add.f32 	%f734, %f729, %f733;
	ld.global.f32 	%f735, [%rd13];
	add.f32 	%f736, %f734, %f735;
	st.global.f32 	[%rd13], %f736;
	ld.global.f32 	%f737, [%rd7];
	fma.rn.f32 	%f738, %f717, %f46, %f737;
	st.global.f32 	[%rd7], %f738;
	fma.rn.f32 	%f739, %f721, %f46, %f724;
	ld.global.f32 	%f740, [%rd14];
	add.f32 	%f741, %f740, %f739;
	st.global.f32 	[%rd14], %f741;
	ld.global.f32 	%f742, [%rd15];
	add.f32 	%f743, %f739, %f742;
	st.global.f32 	[%rd15], %f743;
	mul.f32 	%f744, %f721, %f721;
	add.f32 	%f745, %f727, %f744;
	ld.global.f32 	%f746, [%rd16];
	add.f32 	%f747, %f746, %f745;
	st.global.f32 	[%rd16], %f747;
	mul.f32 	%f748, %f1, %f744;
	max.f32 	%f749, %f748, 0f38D1B717;
	add.f32 	%f750, %f745, %f749;
	ld.global.f32 	%f751, [%rd17];
	add.f32 	%f752, %f750, %f751;
	st.global.f32 	[%rd17], %f752;
	mul.f32 	%f753, %f717, %f721;
	ld.global.f32 	%f754, [%rd9];
	add.f32 	%f755, %f754, %f753;
	st.global.f32 	[%rd9], %f755;
	mul.f32 	%f756, %f46, %f722;
	sub.f32 	%f757, %f756, %f724;
	ld.global.f32 	%f758, [%rd18];
	add.f32 	%f759, %f758, %f757;
	st.global.f32 	[%rd18], %f759;
	ld.global.f32 	%f760, [%rd19];
	add.f32 	%f761, %f757, %f760;
	st.global.f32 	[%rd19], %f761;
	mul.f32 	%f762, %f721, %f722;
	sub.f32 	%f763, %f762, %f727;
	ld.global.f32 	%f764, [%rd20];
	add.f32 	%f765, %f764, %f763;
	st.global.f32 	[%rd20], %f765;
	ld.global.f32 	%f766, [%rd268];
	add.f32 	%f767, %f763, %f766;
	st.global.f32 	[%rd268], %f767;
	ld.global.f32 	%f768, [%rd21];
	add.f32 	%f769, %f768, %f745;
	st.global.f32 	[%rd21], %f769;
	ld.global.f32 	%f770, [%rd22];
	add.f32 	%f771, %f750, %f770;
	st.global.f32 	[%rd22], %f771;
	ld.global.f32 	%f772, [%rd10];
	sub.f32 	%f773, %f772, %f753;
	st.global.f32 	[%rd10], %f773;
	ld.global.f32 	%f774, [%rd23];
	add.f32 	%f775, %f774, %f757;
	st.global.f32 	[%rd23], %f775;
	ld.global.f32 	%f776, [%rd24];
	add.f32 	%f777, %f757, %f776;
	st.global.f32 	[%rd24], %f777;
	ld.global.f32 	%f778, [%rd25];
	add.f32 	%f779, %f778, %f763;
	st.global.f32 	[%rd25], %f779;
	ld.global.f32 	%f780, [%rd26];
	add.f32 	%f781, %f763, %f780;
	st.global.f32 	[%rd26], %f781;
	ld.global.f32 	%f782, [%rd27];
	add.f32 	%f783, %f782, %f745;
	st.global.f32 	[%rd27], %f783;
	ld.global.f32 	%f784, [%rd28];
	add.f32 	%f785, %f745, %f784;
	st.global.f32 	[%rd28], %f785;
	ld.global.f32 	%f786, [%rd29];
	add.f32 	%f787, %f786, %f745;
	st.global.f32 	[%rd29], %f787;
	ld.global.f32 	%f788, [%rd30];
	add.f32 	%f789, %f750, %f788;
	st.global.f32 	[%rd30], %f789;
	ld.global.f32 	%f790, [%rd11];
	sub.f32 	%f791, %f790, %f753;
	st.global.f32 	[%rd11], %f791;
	add.s64 	%rd100, %rd99, %rd8;
	ld.global.f32 	%f792, [%rd100];
	sub.f32 	%f793, %f720, %f792;
	ld.global.f32 	%f794, [%rd5];
	fma.rn.f32 	%f795, %f793, %f793, %f794;
	st.global.f32 	[%rd5], %f795;
	neg.f32 	%f796, %f725;
	mul.f32 	%f797, %f46, 0fBFE82A91;
	mul.f32 	%f798, %f797, %f793;
	mul.f32 	%f799, %f721, 0fBFE82A91;
	mul.f32 	%f800, %f799, %f793;
	mul.f32 	%f801, %f273, %f273;
	add.f32 	%f802, %f801, 0f00000000;
	ld.global.f32 	%f803, [%rd12];
	add.f32 	%f804, %f803, %f802;
	st.global.f32 	[%rd12], %f804;
	mul.f32 	%f805, %f1, %f801;
	max.f32 	%f806, %f805, 0f38D1B717;
	add.f32 	%f807, %f802, %f806;
	ld.global.f32 	%f808, [%rd13];
	add.f32 	%f809, %f807, %f808;
	st.global.f32 	[%rd13], %f809;
	ld.global.f32 	%f810, [%rd7];
	fma.rn.f32 	%f811, %f793, %f273, %f810;
	st.global.f32 	[%rd7], %f811;
	fma.rn.f32 	%f812, %f725, %f273, %f798;
	ld.global.f32 	%f813, [%rd14];
	add.f32 	%f814, %f813, %f812;
	st.global.f32 	[%rd14], %f814;
	ld.global.f32 	%f815, [%rd15];
	add.f32 	%f816, %f812, %f815;
	st.global.f32 	[%rd15], %f816;
	mul.f32 	%f817, %f725, %f725;
	add.f32 	%f818, %f800, %f817;
	ld.global.f32 	%f819, [%rd16];
	add.f32 	%f820, %f819, %f818;
	st.global.f32 	[%rd16], %f820;
	mul.f32 	%f821, %f1, %f817;
	max.f32 	%f822, %f821, 0f38D1B717;
	add.f32 	%f823, %f818, %f822;
	ld.global.f32 	%f824, [%rd17];
	add.f32 	%f825, %f823, %f824;
	st.global.f32 	[%rd17], %f825;
	mul.f32 	%f826, %f793, %f725;
	ld.global.f32 	%f827, [%rd9];
	add.f32 	%f828, %f827, %f826;
	st.global.f32 	[%rd9], %f828;
	mul.f32 	%f829, %f273, %f796;
	sub.f32 	%f830, %f829, %f798;
	ld.global.f32 	%f831, [%rd18];
	add.f32 	%f832, %f831, %f830;
	st.global.f32 	[%rd18], %f832;
	ld.global.f32 	%f833, [%rd19];
	add.f32 	%f834, %f830, %f833;
	st.global.f32 	[%rd19], %f834;
	mul.f32 	%f835, %f725, %f796;
	sub.f32 	%f836, %f835, %f800;
	ld.global.f32 	%f837, [%rd20];
	add.f32 	%f838, %f837, %f836;
	st.global.f32 	[%rd20], %f838;
	ld.global.f32 	%f839, [%rd268];
	add.f32 	%f840, %f836, %f839;
	st.global.f32 	[%rd268], %f840;
	ld.global.f32 	%f841, [%rd21];
	add.f32 	%f842, %f841, %f818;
	st.global.f32 	[%rd21], %f842;
	ld.global.f32 	%f843, [%rd22];
	add.f32 	%f844, %f823, %f843;
	st.global.f32 	[%rd22], %f844;
	ld.global.f32 	%f845, [%rd10];
	sub.f32 	%f846, %f845, %f826;
	st.global.f32 	[%rd10], %f846;
	ld.global.f32 	%f847, [%rd23];
	add.f32 	%f848, %f847, %f830;
	st.global.f32 	[%rd23], %f848;
	ld.global.f32 	%f849, [%rd24];
	add.f32 	%f850, %f830, %f849;
	st.global.f32 	[%rd24], %f850;
	ld.global.f32 	%f851, [%rd25];
	add.f32 	%f852, %f851, %f836;
	st.global.f32 	[%rd25], %f852;
	ld.global.f32 	%f853, [%rd26];
	add.f32 	%f854, %f836, %f853;
	st.global.f32 	[%rd26], %f854;
	ld.global.f32 	%f855, [%rd27];
	add.f32 	%f856, %f855, %f818;
	st.global.f32 	[%rd27], %f856;
	ld.global.f32 	%f857, [%rd28];
	add.f32 	%f858, %f818, %f857;
	st.global.f32 	[%rd28], %f858;
	ld.global.f32 	%f859, [%rd29];
	add.f32 	%f860, %f859, %f818;
	st.global.f32 	[%rd29], %f860;
	ld.global.f32 	%f861, [%rd30];
	add.f32 	%f862, %f823, %f861;
	st.global.f32 	[%rd30], %f862;
	ld.global.f32 	%f863, [%rd11];
	sub.f32 	%f864, %f863, %f826;
	st.global.f32 	[%rd11], %f864;
	ld.global.f32 	%f865, [%rd7];
	cvta.to.global.u64 	%rd269, %rd393;
	add.s64 	%rd101, %rd269, %rd267;
	ld.global.f32 	%f866, [%rd101];
	ld.global.f32 	%f867, [%rd9];
	add.s64 	%rd102, %rd101, %rd8;
	ld.global.f32 	%f868, [%rd102];
	ld.global.f32 	%f869, [%rd10];
	add.s64 	%rd103, %rd102, %rd8;
	ld.global.f32 	%f870, [%rd103];
	st.local.v4.f32 	[%rd263], {%f865, %f867, %f869, %f864};
	add.s64 	%rd104, %rd103, %rd8;
	ld.global.f32 	%f871, [%rd104];
	st.local.v4.f32 	[%rd265], {%f866, %f868, %f870, %f871};
	ld.global.f32 	%f872, [%rd13];
	ld.global.f32 	%f873, [%rd15];
	st.local.v2.f32 	[%rd261], {%f872, %f873};
	ld.global.f32 	%f874, [%rd17];
	st.local.v2.f32 	[%rd261+16], {%f873, %f874};
	ld.global.f32 	%f875, [%rd19];
	st.local.f32 	[%rd261+8], %f875;
	ld.global.f32 	%f876, [%rd268];
	st.local.v2.f32 	[%rd261+32], {%f875, %f876};
	st.local.f32 	[%rd261+24], %f876;
	ld.global.f32 	%f877, [%rd22];
	st.local.f32 	[%rd261+40], %f877;
	ld.global.f32 	%f878, [%rd24];
	st.local.f32 	[%rd261+48], %f878;
	st.local.f32 	[%rd261+12], %f878;
	ld.global.f32 	%f879, [%rd26];
	st.local.f32 	[%rd261+52], %f879;
	st.local.f32 	[%rd261+28], %f879;
	ld.global.f32 	%f880, [%rd28];
	st.local.f32 	[%rd261+44], %f880;
	ld.global.f32 	%f881, [%rd30];
	st.local.v2.f32 	[%rd261+56], {%f880, %f881};
	mov.b32 	%r394, 0;
	st.local.u32 	[%rd3], %r394;
	mov.b32 	%r395, 1;
	st.local.u32 	[%rd3+4], %r395;
	mov.b32 	%r396, 2;
	st.local.u32 	[%rd3+8], %r396;
	mov.b32 	%r397, 3;
	st.local.u32 	[%rd3+12], %r397;
	abs.f32 	%f882, %f874;
	setp.gt.f32 	%p67, %f882, 0fBF800000;
	selp.u32 	%r398, 1, 0, %p67;
	abs.f32 	%f883, %f877;
	setp.gt.f32 	%p68, %f883, 0fBF800000;
	selp.b32 	%r399, 2, %r398, %p68;
	abs.f32 	%f884, %f881;
	setp.gt.f32 	%p69, %f884, 0fBF800000;
	selp.b32 	%r400, 3, %r399, %p69;
	shl.b32 	%r401, %r400, 2;
	mul.wide.u32 	%rd270, %r401, 4;
	add.s64 	%rd271, %rd261, %rd270;
	ld.local.v4.f32 	{%f885, %f886, %f887, %f888}, [%rd271];
	st.local.f32 	[%rd261], %f885;
	st.local.f32 	[%rd261+4], %f886;
	st.local.f32 	[%rd261+8], %f887;
	st.local.f32 	[%rd261+12], %f888;
	st.local.v4.f32 	[%rd271], {%f872, %f873, %f875, %f878};
	ld.local.f32 	%f889, [%rd261];
	mul.wide.u32 	%rd272, %r400, 4;
	add.s64 	%rd273, %rd261, %rd272;
	ld.local.f32 	%f890, [%rd273];
	st.local.f32 	[%rd261], %f890;
	st.local.f32 	[%rd273], %f889;
	ld.local.f32 	%f891, [%rd261+16];
	ld.local.f32 	%f892, [%rd273+16];
	st.local.f32 	[%rd261+16], %f892;
	st.local.f32 	[%rd273+16], %f891;
	ld.local.f32 	%f893, [%rd261+32];
	ld.local.f32 	%f894, [%rd273+32];
	st.local.f32 	[%rd261+32], %f894;
	st.local.f32 	[%rd273+32], %f893;
	ld.local.f32 	%f895, [%rd261+48];
	ld.local.f32 	%f896, [%rd273+48];
	st.local.f32 	[%rd261+48], %f896;
	st.local.f32 	[%rd273+48], %f895;
	add.s64 	%rd274, %rd3, %rd272;
	ld.local.u32 	%r402, [%rd274];
	st.local.u32 	[%rd3], %r402;
	st.local.u32 	[%rd274], %r394;
	ld.local.v4.f32 	{%f897, %f898, %f899, %f900}, [%rd261+16];
	abs.f32 	%f901, %f898;
	setp.gt.f32 	%p70, %f901, 0fBF800000;
	selp.u32 	%r403, 1, 0, %p70;
	ld.local.f32 	%f902, [%rd261+40];
	abs.f32 	%f903, %f902;
	setp.gt.f32 	%p71, %f903, 0fBF800000;
	selp.b32 	%r404, 2, %r403, %p71;
	ld.local.f32 	%f904, [%rd261+60];
	abs.f32 	%f905, %f904;
	setp.gt.f32 	%p72, %f905, 0fBF800000;
	selp.b32 	%r405, 3, %r404, %p72;
	shl.b32 	%r406, %r405, 2;
	mul.wide.u32 	%rd275, %r406, 4;
	add.s64 	%rd276, %rd261, %rd275;
	ld.local.v4.f32 	{%f906, %f907, %f908, %f909}, [%rd276];
	st.local.f32 	[%rd261+16], %f906;
	st.local.f32 	[%rd261+20], %f907;
	st.local.f32 	[%rd261+24], %f908;
	st.local.f32 	[%rd261+28], %f909;
	st.local.v4.f32 	[%rd276], {%f897, %f898, %f899, %f900};
	ld.local.f32 	%f910, [%rd261+4];
	mul.wide.u32 	%rd277, %r405, 4;
	add.s64 	%rd278, %rd261, %rd277;
	ld.local.f32 	%f911, [%rd278];
	st.local.f32 	[%rd261+4], %f911;
	st.local.f32 	[%rd278], %f910;
	ld.local.f32 	%f912, [%rd261+20];
	ld.local.f32 	%f913, [%rd278+16];
	st.local.f32 	[%rd261+20], %f913;
	st.local.f32 	[%rd278+16], %f912;
	ld.local.f32 	%f914, [%rd261+36];
	ld.local.f32 	%f915, [%rd278+32];
	st.local.f32 	[%rd261+36], %f915;
	st.local.f32 	[%rd278+32], %f914;
	ld.local.f32 	%f916, [%rd261+52];
	ld.local.f32 	%f917, [%rd278+48];
	st.local.f32 	[%rd261+52], %f917;
	st.local.f32 	[%rd278+48], %f916;
	ld.local.u32 	%r407, [%rd3+4];
	add.s64 	%rd279, %rd3, %rd277;
	ld.local.u32 	%r408, [%rd279];
	st.local.u32 	[%rd3+4], %r408;
	st.local.u32 	[%rd279], %r407;
	ld.local.v4.f32 	{%f918, %f919, %f920, %f921}, [%rd261+32];
	abs.f32 	%f922, %f920;
	setp.gt.f32 	%p73, %f922, 0fBF800000;
	selp.b32 	%r409, 2, 0, %p73;
	ld.local.f32 	%f923, [%rd261+60];
	abs.f32 	%f924, %f923;
	setp.gt.f32 	%p74, %f924, 0fBF800000;
	selp.b32 	%r410, 3, %r409, %p74;
	shl.b32 	%r411, %r410, 2;
	mul.wide.u32 	%rd280, %r411, 4;
	add.s64 	%rd281, %rd261, %rd280;
	ld.local.v4.f32 	{%f925, %f926, %f927, %f928}, [%rd281];
	st.local.f32 	[%rd261+32], %f925;
	st.local.f32 	[%rd261+36], %f926;
	st.local.f32 	[%rd261+40], %f927;
	st.local.f32 	[%rd261+44], %f928;
	st.local.v4.f32 	[%rd281], {%f918, %f919, %f920, %f921};
	ld.local.f32 	%f929, [%rd261+8];
	mul.wide.u32 	%rd282, %r410, 4;
	add.s64 	%rd283, %rd261, %rd282;
	ld.local.f32 	%f930, [%rd283];
	st.local.f32 	[%rd261+8], %f930;
	st.local.f32 	[%rd283], %f929;
	ld.local.f32 	%f931, [%rd261+24];
	ld.local.f32 	%f932, [%rd283+16];
	st.local.f32 	[%rd261+24], %f932;
	st.local.f32 	[%rd283+16], %f931;
	ld.local.f32 	%f933, [%rd261+40];
	ld.local.f32 	%f934, [%rd283+32];
	st.local.f32 	[%rd261+40], %f934;
	st.local.f32 	[%rd283+32], %f933;
	ld.local.f32 	%f935, [%rd261+56];
	ld.local.f32 	%f936, [%rd283+48];
	st.local.f32 	[%rd261+56], %f936;
	st.local.f32 	[%rd283+48], %f935;
	ld.local.u32 	%r412, [%rd3+8];
	add.s64 	%rd284, %rd3, %rd282;
	ld.local.u32 	%r413, [%rd284];
	st.local.u32 	[%rd3+8], %r413;
	st.local.u32 	[%rd284], %r412;
	ld.local.v4.f32 	{%f937, %f938, %f939, %f940}, [%rd261+48];
	abs.f32 	%f941, %f940;
	setp.gt.f32 	%p75, %f941, 0fBF800000;
	selp.b32 	%r414, 3, 0, %p75;
	shl.b32 	%r415, %r414, 2;
	mul.wide.u32 	%rd285, %r415, 4;
	add.s64 	%rd286, %rd261, %rd285;
	ld.local.v4.f32 	{%f942, %f943, %f944, %f945}, [%rd286];
	st.local.f32 	[%rd261+48], %f942;
	st.local.f32 	[%rd261+52], %f943;
	st.local.f32 	[%rd261+56], %f944;
	st.local.f32 	[%rd261+60], %f945;
	st.local.v4.f32 	[%rd286], {%f937, %f938, %f939, %f940};
	ld.local.f32 	%f946, [%rd261+12];
	mul.wide.u32 	%rd287, %r414, 4;
	add.s64 	%rd288, %rd261, %rd287;
	ld.local.f32 	%f947, [%rd288];
	st.local.f32 	[%rd261+12], %f947;
	st.local.f32 	[%rd288], %f946;
	ld.local.f32 	%f948, [%rd261+28];
	ld.local.f32 	%f949, [%rd288+16];
	st.local.f32 	[%rd261+28], %f949;
	st.local.f32 	[%rd288+16], %f948;
	ld.local.f32 	%f950, [%rd261+44];
	ld.local.f32 	%f951, [%rd288+32];
	st.local.f32 	[%rd261+44], %f951;
	st.local.f32 	[%rd288+32], %f950;
	ld.local.f32 	%f952, [%rd261+60];
	ld.local.f32 	%f953, [%rd288+48];
	st.local.f32 	[%rd261+60], %f953;
	st.local.f32 	[%rd288+48], %f952;
	ld.local.u32 	%r416, [%rd3+12];
	add.s64 	%rd289, %rd3, %rd287;
	ld.local.u32 	%r417, [%rd289];
	st.local.u32 	[%rd3+12], %r417;
	st.local.u32 	[%rd289], %r416;
	ld.local.u32 	%r418, [%rd3];
	mul.wide.s32 	%rd290, %r418, 4;
	add.s64 	%rd291, %rd263, %rd290;
	ld.local.f32 	%f954, [%rd291];
	ld.local.u32 	%r419, [%rd3+4];
	mul.wide.s32 	%rd292, %r419, 4;
	add.s64 	%rd293, %rd263, %rd292;
	ld.local.f32 	%f955, [%rd293];
	ld.local.u32 	%r420, [%rd3+8];
	mul.wide.s32 	%rd294, %r420, 4;
	add.s64 	%rd295, %rd263, %rd294;
	ld.local.f32 	%f956, [%rd295];
	ld.local.u32 	%r421, [%rd3+12];
	mul.wide.s32 	%rd296, %r421, 4;
	add.s64 	%rd297, %rd263, %rd296;
	ld.local.f32 	%f957, [%rd297];
	ld.local.f32 	%f958, [%rd261];
	abs.f32 	%f959, %f958;
	sqrt.rn.f32 	%f960, %f959;
	div.rn.f32 	%f961, %f954, %f960;
	ld.local.v2.f32 	{%f962, %f963}, [%rd261+16];
	abs.f32 	%f964, %f963;
	sqrt.rn.f32 	%f965, %f964;
	div.rn.f32 	%f966, %f955, %f965;
	.pragma "used_bytes_mask 4095";
	ld.local.v4.f32 	{%f967, %f968, %f969, %f970}, [%rd261+32];
	abs.f32 	%f971, %f969;
	sqrt.rn.f32 	%f972, %f971;
	div.rn.f32 	%f973, %f956, %f972;
	ld.local.v4.f32 	{%f974, %f975, %f976, %f977}, [%rd261+48];
	abs.f32 	%f978, %f977;
	sqrt.rn.f32 	%f979, %f978;
	div.rn.f32 	%f980, %f957, %f979;
	mul.f32 	%f981, %f960, %f960;
	div.rn.f32 	%f982, %f958, %f981;
	mul.f32 	%f983, %f965, %f960;
	div.rn.f32 	%f984, %f962, %f983;
	mul.f32 	%f985, %f965, %f965;
	div.rn.f32 	%f986, %f963, %f985;
	mul.f32 	%f987, %f972, %f960;
	div.rn.f32 	%f988, %f967, %f987;
	mul.f32 	%f989, %f972, %f965;
	div.rn.f32 	%f990, %f968, %f989;
	mul.f32 	%f991, %f972, %f972;
	div.rn.f32 	%f992, %f969, %f991;
	mul.f32 	%f993, %f979, %f960;
	div.rn.f32 	%f994, %f974, %f993;
	mul.f32 	%f995, %f979, %f965;
	div.rn.f32 	%f996, %f975, %f995;
	mul.f32 	%f997, %f979, %f972;
	div.rn.f32 	%f998, %f976, %f997;
	mul.f32 	%f999, %f979, %f979;
	div.rn.f32 	%f1000, %f977, %f999;
	abs.f32 	%f1001, %f982;
	max.f32 	%f1002, %f1001, 0f00000000;
	abs.f32 	%f1003, %f984;
	max.f32 	%f1004, %f1003, 0f00000000;
	abs.f32 	%f1005, %f986;
	setp.gt.f32 	%p76, %f1005, %f1002;
	selp.f32 	%f1006, %f1005, %f1002, %p76;
	abs.f32 	%f1007, %f988;
	setp.gt.f32 	%p77, %f1007, %f1004;
	selp.f32 	%f1008, %f1007, %f1004, %p77;
	abs.f32 	%f1009, %f990;
	setp.gt.f32 	%p78, %f1009, %f1008;
	selp.f32 	%f1010, %f1009, %f1008, %p78;
	abs.f32 	%f1011, %f992;
	setp.gt.f32 	%p79, %f1011, %f1006;
	selp.f32 	%f1012, %f1011, %f1006, %p79;
	abs.f32 	%f1013, %f994;
	setp.gt.f32 	%p80, %f1013, %f1010;
	selp.f32 	%f1014, %f1013, %f1010, %p80;
	abs.f32 	%f1015, %f996;
	setp.gt.f32 	%p81, %f1015, %f1014;
	selp.f32 	%f1016, %f1015, %f1014, %p81;
	abs.f32 	%f1017, %f998;
	setp.gt.f32 	%p82, %f1017, %f1016;
	selp.f32 	%f1018, %f1017, %f1016, %p82;
	abs.f32 	%f1019, %f1000;
	setp.gt.f32 	%p83, %f1019, %f1012;
	selp.f32 	%f1020, %f1019, %f1012, %p83;
	div.rn.f32 	%f1021, %f1018, 0f4077DEF6;
	max.f32 	%f1022, %f1020, 0f3456BF95;
	setp.lt.f32 	%p84, %f1022, %f1021;
	selp.f32 	%f1023, %f1021, %f1022, %p84;
	add.f32 	%f1024, %f1020, %f1021;
	setp.gt.f32 	%p85, %f1024, 0f3F800000;
	mul.f32 	%f1025, %f1024, 0f3456BF95;
	selp.f32 	%f1026, %f1025, 0f3456BF95, %p85;
	setp.lt.f32 	%p86, %f1008, %f1013;
	selp.f32 	%f1027, %f1013, %f1008, %p86;
	mul.f32 	%f1028, %f1027, %f1027;
	setp.lt.f32 	%p87, %f1001, %f1026;
	selp.f32 	%f1029, %f1026, %f1001, %p87;
	div.rn.f32 	%f1030, %f1028, %f1023;
	setp.lt.f32 	%p88, %f1029, %f1030;
	selp.f32 	%f1031, %f1030, %f1029, %p88;
	st.local.f32 	[%rd261], %f1031;
	mul.f32 	%f1032, %f984, %f984;
	div.rn.f32 	%f1033, %f1032, %f1031;
	sub.f32 	%f1034, %f986, %f1033;
	mul.f32 	%f1035, %f988, %f988;
	div.rn.f32 	%f1036, %f1035, %f1031;
	sub.f32 	%f1037, %f992, %f1036;
	mul.f32 	%f1038, %f994, %f994;
	div.rn.f32 	%f1039, %f1038, %f1031;
	sub.f32 	%f1040, %f1000, %f1039;
	div.rn.f32 	%f1041, %f984, %f1031;
	mul.f32 	%f1042, %f1041, %f988;
	sub.f32 	%f1043, %f990, %f1042;
	mul.f32 	%f1044, %f1041, %f994;
	sub.f32 	%f1045, %f996, %f1044;
	abs.f32 	%f1046, %f1043;
	max.f32 	%f1047, %f1046, 0f00000000;
	abs.f32 	%f1048, %f1045;
	setp.lt.f32 	%p89, %f1047, %f1048;
	selp.f32 	%f1049, %f1048, %f1047, %p89;
	mul.f32 	%f1050, %f1049, %f1049;
	abs.f32 	%f1051, %f1034;
	setp.lt.f32 	%p90, %f1051, %f1026;
	selp.f32 	%f1052, %f1026, %f1051, %p90;
	div.rn.f32 	%f1053, %f1050, %f1023;
	setp.lt.f32 	%p91, %f1052, %f1053;
	selp.f32 	%f1054, %f1053, %f1052, %p91;
	st.local.v2.f32 	[%rd261+16], {%f1041, %f1054};
	mul.f32 	%f1055, %f1043, %f1043;
	div.rn.f32 	%f1056, %f1055, %f1054;
	sub.f32 	%f1057, %f1037, %f1056;
	mul.f32 	%f1058, %f1045, %f1045;
	div.rn.f32 	%f1059, %f1058, %f1054;
	sub.f32 	%f1060, %f1040, %f1059;
	div.rn.f32 	%f1061, %f988, %f1031;
	div.rn.f32 	%f1062, %f1043, %f1054;
	st.local.v2.f32 	[%rd261+32], {%f1061, %f1062};
	mul.f32 	%f1063, %f1061, %f994;
	sub.f32 	%f1064, %f998, %f1063;
	mul.f32 	%f1065, %f1062, %f1045;
	sub.f32 	%f1066, %f1064, %f1065;
	abs.f32 	%f1067, %f1066;
	max.f32 	%f1068, %f1067, 0f00000000;
	mul.f32 	%f1069, %f1068, %f1068;
	abs.f32 	%f1070, %f1057;
	setp.lt.f32 	%p92, %f1070, %f1026;
	selp.f32 	%f1071, %f1026, %f1070, %p92;
	div.rn.f32 	%f1072, %f1069, %f1023;
	setp.lt.f32 	%p93, %f1071, %f1072;
	selp.f32 	%f1073, %f1072, %f1071, %p93;
	st.local.f32 	[%rd261+40], %f1073;
	mul.f32 	%f1074, %f1066, %f1066;
	div.rn.f32 	%f1075, %f1074, %f1073;
	sub.f32 	%f1076, %f1060, %f1075;
	div.rn.f32 	%f1077, %f994, %f1031;
	div.rn.f32 	%f1078, %f1045, %f1054;
	div.rn.f32 	%f1079, %f1066, %f1073;
	abs.f32 	%f1080, %f1076;
	setp.lt.f32 	%p94, %f1080, %f1026;
	selp.f32 	%f1081, %f1026, %f1080, %p94;
	div.rn.f32 	%f1082, %f271, %f1023;
	setp.lt.f32 	%p95, %f1081, %f1082;
	selp.f32 	%f1083, %f1082, %f1081, %p95;
	st.local.v4.f32 	[%rd261+48], {%f1077, %f1078, %f1079, %f1083};
	div.rn.f32 	%f1084, %f961, %f1031;
	mul.f32 	%f1085, %f1041, %f1031;
	mul.f32 	%f1086, %f1085, %f1084;
	sub.f32 	%f1087, %f966, %f1086;
	div.rn.f32 	%f1088, %f1087, %f1054;
	mul.f32 	%f1089, %f1061, %f1031;
	mul.f32 	%f1090, %f1089, %f1084;
	sub.f32 	%f1091, %f973, %f1090;
	mul.f32 	%f1092, %f1062, %f1054;
	mul.f32 	%f1093, %f1092, %f1088;
	sub.f32 	%f1094, %f1091, %f1093;
	div.rn.f32 	%f1095, %f1094, %f1073;
	mul.f32 	%f1096, %f1077, %f1031;
	mul.f32 	%f1097, %f1096, %f1084;
	sub.f32 	%f1098, %f980, %f1097;
	mul.f32 	%f1099, %f1078, %f1054;
	mul.f32 	%f1100, %f1099, %f1088;
	sub.f32 	%f1101, %f1098, %f1100;
	mul.f32 	%f1102, %f1079, %f1073;
	mul.f32 	%f1103, %f1102, %f1095;
	sub.f32 	%f1104, %f1101, %f1103;
	div.rn.f32 	%f1105, %f1104, %f1083;
	mul.f32 	%f1106, %f1079, %f1105;
	sub.f32 	%f1107, %f1095, %f1106;
	mul.f32 	%f1108, %f1062, %f1107;
	sub.f32 	%f1109, %f1088, %f1108;
	mul.f32 	%f1110, %f1078, %f1105;
	sub.f32 	%f1111, %f1109, %f1110;
	mul.f32 	%f1112, %f1041, %f1111;
	sub.f32 	%f1113, %f1084, %f1112;
	mul.f32 	%f1114, %f1061, %f1107;
	sub.f32 	%f1115, %f1113, %f1114;
	mul.f32 	%f1116, %f1077, %f1105;
	sub.f32 	%f1117, %f1115, %f1116;
	div.rn.f32 	%f1118, %f1117, %f960;
	div.rn.f32 	%f1119, %f1111, %f965;
	div.rn.f32 	%f1120, %f1107, %f972;
	div.rn.f32 	%f1121, %f1105, %f979;
	add.s64 	%rd298, %rd265, %rd290;
	st.local.f32 	[%rd298], %f1118;
	add.s64 	%rd299, %rd265, %rd292;
	st.local.f32 	[%rd299], %f1119;
	add.s64 	%rd300, %rd265, %rd294;
	st.local.f32 	[%rd300], %f1120;
	add.s64 	%rd301, %rd265, %rd296;
	st.local.f32 	[%rd301], %f1121;
	ld.local.v4.f32 	{%f1122, %f1123, %f1124, %f1125}, [%rd265];
	st.global.f32 	[%rd101], %f1122;
	st.global.f32 	[%rd102], %f1123;
	st.global.f32 	[%rd103], %f1124;
	st.global.f32 	[%rd104], %f1125;
	ld.global.f32 	%f1126, [%rd101];
	abs.f32 	%f1127, %f1126;
	setp.ne.f32 	%p96, %f1127, 0f7F800000;
	@%p96 bra 	$L__BB0_68;
	mov.b32 	%r422, 0;
	st.global.u32 	[%rd101], %r422;
$L__BB0_68:
	ld.global.f32 	%f1128, [%rd102];
	abs.f32 	%f1129, %f1128;
	setp.ne.f32 	%p97, %f1129, 0f7F800000;
	@%p97 bra 	$L__BB0_70;
	mov.b32 	%r423, 0;
	st.global.u32 	[%rd102], %r423;
$L__BB0_70:
	ld.global.f32 	%f1130, [%rd103];
	abs.f32 	%f1131, %f1130;
	setp.ne.f32 	%p98, %f1131, 0f7F800000;
	@%p98 bra 	$L__BB0_72;
	mov.b32 	%r424, 0;
	st.global.u32 	[%rd103], %r424;
$L__BB0_72:
	ld.global.f32 	%f1132, [%rd104];
	abs.f32 	%f1133, %f1132;
	setp.ne.f32 	%p99, %f1133, 0f7F800000;
	@%p99 bra 	$L__BB0_74;
	mov.b32 	%r425, 0;
	st.global.u32 	[%rd104], %r425;
$L__BB0_74:
	ld.param.f32 	%f1422, [k_second_order_levenberg_marquardt_4_0_9_f_enc_vel_fgradf_param_4];
	ld.param.u64 	%rd389, [k_second_order_levenberg_marquardt_4_0_9_f_enc_vel_fgradf_param_3];
	ld.param.u64 	%rd388, [k_second_order_levenberg_marquardt_4_0_9_f_enc_vel_fgradf_param_2];
	ld.global.f32 	%f1134, [%rd32];
	ld.global.f32 	%f1135, [%rd7];
	sub.f32 	%f50, %f1134, %f1135;
	cvta.to.global.u64 	%rd302, %rd389;
	mul.wide.s32 	%rd303, %r1, 4;
	add.s64 	%rd105, %rd302, %rd303;
	ld.global.f32 	%f51, [%rd105];
	cvta.to.global.u64 	%rd304, %rd388;
	add.s64 	%rd106, %rd304, %rd303;
	ld.global.f32 	%f52, [%rd106];
	setp.gt.f32 	%p100, %f50, %f51;
	setp.lt.f32 	%p101, %f50, %f52;
	selp.f32 	%f1136, %f52, %f50, %p101;
	selp.f32 	%f1137, %f51, %f1136, %p100;
	sub.f32 	%f1138, %f1134, %f1137;
	fma.rn.f32 	%f1139, %f1138, %f1138, 0f00000000;
	ld.global.f32 	%f1140, [%rd33];
	ld.global.f32 	%f1141, [%rd9];
	sub.f32 	%f53, %f1140, %f1141;
	add.s64 	%rd107, %rd105, %rd8;
	ld.global.f32 	%f54, [%rd107];
	add.s64 	%rd108, %rd106, %rd8;
	ld.global.f32 	%f55, [%rd108];
	setp.gt.f32 	%p102, %f53, %f54;
	setp.lt.f32 	%p103, %f53, %f55;
	selp.f32 	%f1142, %f55, %f53, %p103;
	selp.f32 	%f1143, %f54, %f1142, %p102;
	sub.f32 	%f1144, %f1140, %f1143;
	fma.rn.f32 	%f1145, %f1144, %f1144, %f1139;
	ld.global.f32 	%f1146, [%rd34];
	ld.global.f32 	%f1147, [%rd10];
	sub.f32 	%f56, %f1146, %f1147;
	add.s64 	%rd109, %rd107, %rd8;
	ld.global.f32 	%f57, [%rd109];
	add.s64 	%rd110, %rd108, %rd8;
	ld.global.f32 	%f58, [%rd110];
	setp.gt.f32 	%p104, %f56, %f57;
	setp.lt.f32 	%p105, %f56, %f58;
	selp.f32 	%f1148, %f58, %f56, %p105;
	selp.f32 	%f1149, %f57, %f1148, %p104;
	sub.f32 	%f1150, %f1146, %f1149;
	fma.rn.f32 	%f1151, %f1150, %f1150, %f1145;
	ld.global.f32 	%f1152, [%rd35];
	ld.global.f32 	%f1153, [%rd11];
	sub.f32 	%f59, %f1152, %f1153;
	add.s64 	%rd111, %rd109, %rd8;
	ld.global.f32 	%f60, [%rd111];
	add.s64 	%rd112, %rd110, %rd8;
	ld.global.f32 	%f61, [%rd112];
	setp.gt.f32 	%p106, %f59, %f60;
	setp.lt.f32 	%p107, %f59, %f61;
	selp.f32 	%f1154, %f61, %f59, %p107;
	selp.f32 	%f1155, %f60, %f1154, %p106;
	sub.f32 	%f1156, %f1152, %f1155;
	fma.rn.f32 	%f1157, %f1156, %f1156, %f1151;
	ld.global.f32 	%f1158, [%rd5];
	add.f32 	%f1159, %f1158, 0f3F800000;
	mul.f32 	%f1160, %f1422, %f1159;
	setp.geu.f32 	%p108, %f1157, %f1160;
	ld.global.u8 	%rs12, [%rd4];
	@%p108 bra 	$L__BB0_77;
	setp.geu.f32 	%p109, %f59, %f61;
	setp.leu.f32 	%p110, %f59, %f60;
	setp.geu.f32 	%p111, %f56, %f58;
	setp.leu.f32 	%p112, %f56, %f57;
	setp.geu.f32 	%p113, %f53, %f55;
	setp.leu.f32 	%p114, %f53, %f54;
	setp.geu.f32 	%p115, %f50, %f52;
	setp.leu.f32 	%p116, %f50, %f51;
	and.b16  	%rs4, %rs12, 1;
	setp.eq.b16 	%p117, %rs4, 1;
	not.pred 	%p118, %p117;
	and.pred  	%p119, %p110, %p118;
	and.pred  	%p120, %p119, %p109;
	and.pred  	%p121, %p120, %p112;
	and.pred  	%p122, %p121, %p111;
	and.pred  	%p123, %p122, %p114;
	and.pred  	%p124, %p123, %p113;
	and.pred  	%p125, %p124, %p116;
	and.pred  	%p126, %p125, %p115;
	@%p126 bra 	$L__BB0_77;
	mov.b16 	%rs12, 0;
	st.global.u8 	[%rd4], %rs12;
$L__BB0_77:
	and.b16  	%rs6, %rs12, 255;
	setp.eq.s16 	%p127, %rs6, 0;
	@%p127 bra 	$L__BB0_174;
	ld.param.u64 	%rd391, [k_second_order_levenberg_marquardt_4_0_9_f_enc_vel_fgradf_param_10];
	ld.global.f32 	%f1161, [%rd32];
	ld.global.f32 	%f1162, [%rd101];
	sub.f32 	%f1163, %f1161, %f1162;
	cvta.to.global.u64 	%rd305, %rd391;
	mul.wide.s32 	%rd306, %r1, 4;
	add.s64 	%rd113, %rd305, %rd306;
	st.global.f32 	[%rd113], %f1163;
	ld.global.f32 	%f1164, [%rd33];
	ld.global.f32 	%f1165, [%rd102];
	sub.f32 	%f1166, %f1164, %f1165;
	add.s64 	%rd114, %rd113, %rd8;
	st.global.f32 	[%rd114], %f1166;
	ld.global.f32 	%f1167, [%rd34];
	ld.global.f32 	%f1168, [%rd103];
	sub.f32 	%f1169, %f1167, %f1168;
	add.s64 	%rd115, %rd114, %rd8;
	st.global.f32 	[%rd115], %f1169;
	ld.global.f32 	%f1170, [%rd35];
	ld.global.f32 	%f1171, [%rd104];
	sub.f32 	%f62, %f1170, %f1171;
	add.s64 	%rd116, %rd115, %rd8;
	st.global.f32 	[%rd116], %f62;
	ld.global.f32 	%f63, [%rd113];
	ld.global.f32 	%f64, [%rd114];
	ld.global.f32 	%f65, [%rd115];
	ld.global.f32 	%f1172, [%rd92];
	sub.f32 	%f1173, %f63, %f1172;
	ld.global.f32 	%f1174, [%rd6];
	fma.rn.f32 	%f66, %f1173, %f1173, %f1174;
	st.global.f32 	[%rd6], %f66;
	add.f32 	%f67, %f64, %f65;
	add.f32 	%f1175, %f67, %f62;
	mul.f32 	%f68, %f1175, 0fBFE82A91;
	mul.f32 	%f1176, %f68, 0f3F22F983;
	cvt.rni.s32.f32 	%r648, %f1176;
	cvt.rn.f32.s32 	%f1177, %r648;
	fma.rn.f32 	%f1178, %f1177, 0fBFC90FDA, %f68;
	fma.rn.f32 	%f1179, %f1177, 0fB3A22168, %f1178;
	fma.rn.f32 	%f1437, %f1177, 0fA7C234C5, %f1179;
	abs.f32 	%f70, %f68;
	setp.ltu.f32 	%p128, %f70, 0f47CE4780;
	mov.u32 	%r644, %r648;
	mov.f32 	%f1436, %f1437;
	@%p128 bra 	$L__BB0_86;
	setp.neu.f32 	%p129, %f70, 0f7F800000;
	@%p129 bra 	$L__BB0_81;
	mov.f32 	%f1182, 0f00000000;
	mul.rn.f32 	%f1436, %f68, %f1182;
	mov.b32 	%r644, 0;
	bra.uni 	$L__BB0_86;
$L__BB0_81:
	mov.b32 	%r111, %f68;
	mov.b64 	%rd421, 0;
	mov.b32 	%r641, 0;
	mov.u64 	%rd419, __cudart_i2opi_f;
	shl.b32 	%r428, %r111, 8;
	or.b32  	%r429, %r428, -2147483648;
	mov.u64 	%rd420, %rd3;
$L__BB0_82:
	.pragma "nounroll";
	ld.global.nc.u32 	%r427, [%rd419];
	mad.wide.u32 	%rd309, %r427, %r429, %rd421;
	shr.u64 	%rd421, %rd309, 32;
	st.local.u32 	[%rd420], %rd309;
	add.s32 	%r641, %r641, 1;
	add.s64 	%rd420, %rd420, 4;
	add.s64 	%rd419, %rd419, 4;
	setp.ne.s32 	%p130, %r641, 6;
	@%p130 bra 	$L__BB0_82;
	shr.u32 	%r430, %r111, 23;
	st.local.u32 	[%rd3+24], %rd421;
	and.b32  	%r114, %r430, 31;
	and.b32  	%r431, %r430, 224;
	add.s32 	%r432, %r431, -128;
	shr.u32 	%r433, %r432, 5;
	mul.wide.u32 	%rd310, %r433, 4;
	sub.s64 	%rd123, %rd3, %rd310;
	ld.local.u32 	%r642, [%rd123+24];
	ld.local.u32 	%r643, [%rd123+20];
	setp.eq.s32 	%p131, %r114, 0;
	@%p131 bra 	$L__BB0_85;
	shf.l.wrap.b32 	%r642, %r643, %r642, %r114;
	ld.local.u32 	%r434, [%rd123+16];
	shf.l.wrap.b32 	%r643, %r434, %r643, %r114;
$L__BB0_85:
	shr.u32 	%r435, %r642, 30;
	shf.l.wrap.b32 	%r436, %r643, %r642, 2;
	shl.b32 	%r437, %r643, 2;
	shr.u32 	%r438, %r436, 31;
	add.s32 	%r439, %r438, %r435;
	neg.s32 	%r440, %r439;
	setp.lt.s32 	%p132, %r111, 0;
	selp.b32 	%r644, %r440, %r439, %p132;
	xor.b32  	%r441, %r436, %r111;
	shr.s32 	%r442, %r436, 31;
	xor.b32  	%r443, %r442, %r436;
	xor.b32  	%r444, %r442, %r437;
	cvt.u64.u32 	%rd311, %r443;
	shl.b64 	%rd312, %rd311, 32;
	cvt.u64.u32 	%rd313, %r444;
	or.b64  	%rd314, %rd312, %rd313;
	cvt.rn.f64.s64 	%fd17, %rd314;
	mul.f64 	%fd18, %fd17, 0d3BF921FB54442D19;
	cvt.rn.f32.f64 	%f1180, %fd18;
	neg.f32 	%f1181, %f1180;
	setp.lt.s32 	%p133, %r441, 0;
	selp.f32 	%f1436, %f1181, %f1180, %p133;
$L__BB0_86:
	add.s32 	%r446, %r644, 1;
	mul.rn.f32 	%f1183, %f1436, %f1436;
	and.b32  	%r447, %r644, 1;
	setp.eq.b32 	%p135, %r447, 1;
	selp.f32 	%f1184, %f1436, 0f3F800000, %p135;
	fma.rn.f32 	%f1185, %f1183, %f1184, 0f00000000;
	fma.rn.f32 	%f1186, %f1183, 0f37CBAC00, 0fBAB607ED;
	selp.f32 	%f1187, 0fB94D4153, %f1186, %p135;
	selp.f32 	%f1188, 0f3C0885E4, 0f3D2AAABB, %p135;
	fma.rn.f32 	%f1189, %f1187, %f1183, %f1188;
	selp.f32 	%f1190, 0fBE2AAAA8, 0fBEFFFFFF, %p135;
	fma.rn.f32 	%f1191, %f1189, %f1183, %f1190;
	fma.rn.f32 	%f1192, %f1191, %f1185, %f1184;
	and.b32  	%r448, %r446, 2;
	setp.eq.s32 	%p136, %r448, 0;
	mov.f32 	%f1193, 0f00000000;
	sub.f32 	%f1194, %f1193, %f1192;
	selp.f32 	%f1195, %f1192, %f1194, %p136;
	mul.f32 	%f1196, %f63, %f1195;
	ld.global.f32 	%f1197, [%rd93];
	sub.f32 	%f1198, %f1196, %f1197;
	fma.rn.f32 	%f74, %f1198, %f1198, %f66;
	st.global.f32 	[%rd6], %f74;
	@%p128 bra 	$L__BB0_94;
	setp.neu.f32 	%p137, %f70, 0f7F800000;
	@%p137 bra 	$L__BB0_89;
	mov.f32 	%f1201, 0f00000000;
	mul.rn.f32 	%f1437, %f68, %f1201;
	mov.b32 	%r648, 0;
	bra.uni 	$L__BB0_94;
$L__BB0_89:
	mov.b32 	%r123, %f68;
	shl.b32 	%r450, %r123, 8;
	or.b32  	%r124, %r450, -2147483648;
	mov.b64 	%rd424, 0;
	mov.b32 	%r645, 0;
	mov.u64 	%rd422, __cudart_i2opi_f;
	mov.u64 	%rd423, %rd3;
$L__BB0_90:
	.pragma "nounroll";
	ld.global.nc.u32 	%r451, [%rd422];
	mad.wide.u32 	%rd317, %r451, %r124, %rd424;
	shr.u64 	%rd424, %rd317, 32;
	st.local.u32 	[%rd423], %rd317;
	add.s32 	%r645, %r645, 1;
	add.s64 	%rd423, %rd423, 4;
	add.s64 	%rd422, %rd422, 4;
	setp.ne.s32 	%p138, %r645, 6;
	@%p138 bra 	$L__BB0_90;
	shr.u32 	%r452, %r123, 23;
	st.local.u32 	[%rd3+24], %rd424;
	and.b32  	%r127, %r452, 31;
	and.b32  	%r453, %r452, 224;
	add.s32 	%r454, %r453, -128;
	shr.u32 	%r455, %r454, 5;
	mul.wide.u32 	%rd318, %r455, 4;
	sub.s64 	%rd130, %rd3, %rd318;
	ld.local.u32 	%r646, [%rd130+24];
	ld.local.u32 	%r647, [%rd130+20];
	setp.eq.s32 	%p139, %r127, 0;
	@%p139 bra 	$L__BB0_93;
	shf.l.wrap.b32 	%r646, %r647, %r646, %r127;
	ld.local.u32 	%r456, [%rd130+16];
	shf.l.wrap.b32 	%r647, %r456, %r647, %r127;
$L__BB0_93:
	shr.u32 	%r457, %r646, 30;
	shf.l.wrap.b32 	%r458, %r647, %r646, 2;
	shl.b32 	%r459, %r647, 2;
	shr.u32 	%r460, %r458, 31;
	add.s32 	%r461, %r460, %r457;
	neg.s32 	%r462, %r461;
	setp.lt.s32 	%p140, %r123, 0;
	selp.b32 	%r648, %r462, %r461, %p140;
	xor.b32  	%r463, %r458, %r123;
	shr.s32 	%r464, %r458, 31;
	xor.b32  	%r465, %r464, %r458;
	xor.b32  	%r466, %r464, %r459;
	cvt.u64.u32 	%rd319, %r465;
	shl.b64 	%rd320, %rd319, 32;
	cvt.u64.u32 	%rd321, %r466;
	or.b64  	%rd322, %rd320, %rd321;
	cvt.rn.f64.s64 	%fd19, %rd322;
	mul.f64 	%fd20, %fd19, 0d3BF921FB54442D19;
	cvt.rn.f32.f64 	%f1199, %fd20;
	neg.f32 	%f1200, %f1199;
	setp.lt.s32 	%p141, %r463, 0;
	selp.f32 	%f1437, %f1200, %f1199, %p141;
$L__BB0_94:
	mul.rn.f32 	%f1202, %f1437, %f1437;
	and.b32  	%r468, %r648, 1;
	setp.eq.b32 	%p142, %r468, 1;
	selp.f32 	%f1203, 0f3F800000, %f1437, %p142;
	fma.rn.f32 	%f1204, %f1202, %f1203, 0f00000000;
	fma.rn.f32 	%f1205, %f1202, 0f37CBAC00, 0fBAB607ED;
	selp.f32 	%f1206, %f1205, 0fB94D4153, %p142;
	selp.f32 	%f1207, 0f3D2AAABB, 0f3C0885E4, %p142;
	fma.rn.f32 	%f1208, %f1206, %f1202, %f1207;
	selp.f32 	%f1209, 0fBEFFFFFF, 0fBE2AAAA8, %p142;
	fma.rn.f32 	%f1210, %f1208, %f1202, %f1209;
	fma.rn.f32 	%f1211, %f1210, %f1204, %f1203;
	and.b32  	%r469, %r648, 2;
	setp.eq.s32 	%p143, %r469, 0;
	mov.f32 	%f1212, 0f00000000;
	sub.f32 	%f1213, %f1212, %f1211;
	selp.f32 	%f1214, %f1211, %f1213, %p143;
	mul.f32 	%f1215, %f63, %f1214;
	ld.global.f32 	%f1216, [%rd94];
	sub.f32 	%f1217, %f1215, %f1216;
	fma.rn.f32 	%f78, %f1217, %f1217, %f74;
	st.global.f32 	[%rd6], %f78;
	sub.f32 	%f1218, %f67, %f62;
	mul.f32 	%f79, %f1218, 0f3FE82A91;
	mul.f32 	%f1219, %f79, 0f3F22F983;
	cvt.rni.s32.f32 	%r656, %f1219;
	cvt.rn.f32.s32 	%f1220, %r656;
	fma.rn.f32 	%f1221, %f1220, 0fBFC90FDA, %f79;
	fma.rn.f32 	%f1222, %f1220, 0fB3A22168, %f1221;
	fma.rn.f32 	%f1439, %f1220, 0fA7C234C5, %f1222;
	abs.f32 	%f81, %f79;
	setp.ltu.f32 	%p144, %f81, 0f47CE4780;
	mov.u32 	%r652, %r656;
	mov.f32 	%f1438, %f1439;
	@%p144 bra 	$L__BB0_102;
	setp.neu.f32 	%p145, %f81, 0f7F800000;
	@%p145 bra 	$L__BB0_97;
	mov.f32 	%f1225, 0f00000000;
	mul.rn.f32 	%f1438, %f79, %f1225;
	mov.b32 	%r652, 0;
	bra.uni 	$L__BB0_102;
$L__BB0_97:
	mov.b32 	%r137, %f79;
	shl.b32 	%r471, %r137, 8;
	or.b32  	%r138, %r471, -2147483648;
	mov.b64 	%rd427, 0;
	mov.b32 	%r649, 0;
	mov.u64 	%rd425, __cudart_i2opi_f;
	mov.u64 	%rd426, %rd3;
$L__BB0_98:
	.pragma "nounroll";
	ld.global.nc.u32 	%r472, [%rd425];
	mad.wide.u32 	%rd325, %r472, %r138, %rd427;
	shr.u64 	%rd427, %rd325, 32;
	st.local.u32 	[%rd426], %rd325;
	add.s32 	%r649, %r649, 1;
	add.s64 	%rd426, %rd426, 4;
	add.s64 	%rd425, %rd425, 4;
	setp.ne.s32 	%p146, %r649, 6;
	@%p146 bra 	$L__BB0_98;
	shr.u32 	%r473, %r137, 23;
	st.local.u32 	[%rd3+24], %rd427;
	and.b32  	%r141, %r473, 31;
	and.b32  	%r474, %r473, 224;
	add.s32 	%r475, %r474, -128;
	shr.u32 	%r476, %r475, 5;
	mul.wide.u32 	%rd326, %r476, 4;
	sub.s64 	%rd137, %rd3, %rd326;
	ld.local.u32 	%r650, [%rd137+24];
	ld.local.u32 	%r651, [%rd137+20];
	setp.eq.s32 	%p147, %r141, 0;
	@%p147 bra 	$L__BB0_101;
	shf.l.wrap.b32 	%r650, %r651, %r650, %r141;
	ld.local.u32 	%r477, [%rd137+16];
	shf.l.wrap.b32 	%r651, %r477, %r651, %r141;
$L__BB0_101:
	shr.u32 	%r478, %r650, 30;
	shf.l.wrap.b32 	%r479, %r651, %r650, 2;
	shl.b32 	%r480, %r651, 2;
	shr.u32 	%r481, %r479, 31;
	add.s32 	%r482, %r481, %r478;
	neg.s32 	%r483, %r482;
	setp.lt.s32 	%p148, %r137, 0;
	selp.b32 	%r652, %r483, %r482, %p148;
	xor.b32  	%r484, %r479, %r137;
	shr.s32 	%r485, %r479, 31;
	xor.b32  	%r486, %r485, %r479;
	xor.b32  	%r487, %r485, %r480;
	cvt.u64.u32 	%rd327, %r486;
	shl.b64 	%rd328, %rd327, 32;
	cvt.u64.u32 	%rd329, %r487;
	or.b64  	%rd330, %rd328, %rd329;
	cvt.rn.f64.s64 	%fd21, %rd330;
	mul.f64 	%fd22, %fd21, 0d3BF921FB54442D19;
	cvt.rn.f32.f64 	%f1223, %fd22;
	neg.f32 	%f1224, %f1223;
	setp.lt.s32 	%p149, %r484, 0;
	selp.f32 	%f1438, %f1224, %f1223, %p149;
$L__BB0_102:
	add.s32 	%r489, %r652, 1;
	mul.rn.f32 	%f1226, %f1438, %f1438;
	and.b32  	%r490, %r652, 1;
	setp.eq.b32 	%p151, %r490, 1;
	selp.f32 	%f1227, %f1438, 0f3F800000, %p151;
	fma.rn.f32 	%f1228, %f1226, %f1227, 0f00000000;
	fma.rn.f32 	%f1229, %f1226, 0f37CBAC00, 0fBAB607ED;
	selp.f32 	%f1230, 0fB94D4153, %f1229, %p151;
	selp.f32 	%f1231, 0f3C0885E4, 0f3D2AAABB, %p151;
	fma.rn.f32 	%f1232, %f1230, %f1226, %f1231;
	selp.f32 	%f1233, 0fBE2AAAA8, 0fBEFFFFFF, %p151;
	fma.rn.f32 	%f1234, %f1232, %f1226, %f1233;
	fma.rn.f32 	%f1235, %f1234, %f1228, %f1227;
	and.b32  	%r491, %r489, 2;
	setp.eq.s32 	%p152, %r491, 0;
	mov.f32 	%f1236, 0f00000000;
	sub.f32 	%f1237, %f1236, %f1235;
	selp.f32 	%f1238, %f1235, %f1237, %p152;
	mul.f32 	%f1239, %f63, %f1238;
	ld.global.f32 	%f1240, [%rd95];
	sub.f32 	%f1241, %f1239, %f1240;
	fma.rn.f32 	%f85, %f1241, %f1241, %f78;
	st.global.f32 	[%rd6], %f85;
	@%p144 bra 	$L__BB0_110;
	setp.neu.f32 	%p153, %f81, 0f7F800000;
	@%p153 bra 	$L__BB0_105;
	mov.f32 	%f1244, 0f00000000;
	mul.rn.f32 	%f1439, %f79, %f1244;
	mov.b32 	%r656, 0;
	bra.uni 	$L__BB0_110;
$L__BB0_105:
	mov.b32 	%r150, %f79;
	shl.b32 	%r493, %r150, 8;
	or.b32  	%r151, %r493, -2147483648;
	mov.b64 	%rd430, 0;
	mov.b32 	%r653, 0;
	mov.u64 	%rd428, __cudart_i2opi_f;
	mov.u64 	%rd429, %rd3;
$L__BB0_106:
	.pragma "nounroll";
	ld.global.nc.u32 	%r494, [%rd428];
	mad.wide.u32 	%rd333, %r494, %r151, %rd430;
	shr.u64 	%rd430, %rd333, 32;
	st.local.u32 	[%rd429], %rd333;
	add.s32 	%r653, %r653, 1;
	add.s64 	%rd429, %rd429, 4;
	add.s64 	%rd428, %rd428, 4;
	setp.ne.s32 	%p154, %r653, 6;
	@%p154 bra 	$L__BB0_106;
	shr.u32 	%r495, %r150, 23;
	st.local.u32 	[%rd3+24], %rd430;
	and.b32  	%r154, %r495, 31;
	and.b32  	%r496, %r495, 224;
	add.s32 	%r497, %r496, -128;
	shr.u32 	%r498, %r497, 5;
	mul.wide.u32 	%rd334, %r498, 4;
	sub.s64 	%rd144, %rd3, %rd334;
	ld.local.u32 	%r654, [%rd144+24];
	ld.local.u32 	%r655, [%rd144+20];
	setp.eq.s32 	%p155, %r154, 0;
	@%p155 bra 	$L__BB0_109;
	shf.l.wrap.b32 	%r654, %r655, %r654, %r154;
	ld.local.u32 	%r499, [%rd144+16];
	shf.l.wrap.b32 	%r655, %r499, %r655, %r154;
$L__BB0_109:
	shr.u32 	%r500, %r654, 30;
	shf.l.wrap.b32 	%r501, %r655, %r654, 2;
	shl.b32 	%r502, %r655, 2;
	shr.u32 	%r503, %r501, 31;
	add.s32 	%r504, %r503, %r500;
	neg.s32 	%r505, %r504;
	setp.lt.s32 	%p156, %r150, 0;
	selp.b32 	%r656, %r505, %r504, %p156;
	xor.b32  	%r506, %r501, %r150;
	shr.s32 	%r507, %r501, 31;
	xor.b32  	%r508, %r507, %r501;
	xor.b32  	%r509, %r507, %r502;
	cvt.u64.u32 	%rd335, %r508;
	shl.b64 	%rd336, %rd335, 32;
	cvt.u64.u32 	%rd337, %r509;
	or.b64  	%rd338, %rd336, %rd337;
	cvt.rn.f64.s64 	%fd23, %rd338;
	mul.f64 	%fd24, %fd23, 0d3BF921FB54442D19;
	cvt.rn.f32.f64 	%f1242, %fd24;
	neg.f32 	%f1243, %f1242;
	setp.lt.s32 	%p157, %r506, 0;
	selp.f32 	%f1439, %f1243, %f1242, %p157;
$L__BB0_110:
	mul.rn.f32 	%f1245, %f1439, %f1439;
	and.b32  	%r511, %r656, 1;
	setp.eq.b32 	%p158, %r511, 1;
	selp.f32 	%f1246, 0f3F800000, %f1439, %p158;
	fma.rn.f32 	%f1247, %f1245, %f1246, 0f00000000;
	fma.rn.f32 	%f1248, %f1245, 0f37CBAC00, 0fBAB607ED;
	selp.f32 	%f1249, %f1248, 0fB94D4153, %p158;
	selp.f32 	%f1250, 0f3D2AAABB, 0f3C0885E4, %p158;
	fma.rn.f32 	%f1251, %f1249, %f1245, %f1250;
	selp.f32 	%f1252, 0fBEFFFFFF, 0fBE2AAAA8, %p158;
	fma.rn.f32 	%f1253, %f1251, %f1245, %f1252;
	fma.rn.f32 	%f1254, %f1253, %f1247, %f1246;
	and.b32  	%r512, %r656, 2;
	setp.eq.s32 	%p159, %r512, 0;
	mov.f32 	%f1255, 0f00000000;
	sub.f32 	%f1256, %f1255, %f1254;
	selp.f32 	%f1257, %f1254, %f1256, %p159;
	mul.f32 	%f1258, %f63, %f1257;
	ld.global.f32 	%f1259, [%rd96];
	sub.f32 	%f1260, %f1258, %f1259;
	fma.rn.f32 	%f89, %f1260, %f1260, %f85;
	st.global.f32 	[%rd6], %f89;
	sub.f32 	%f1261, %f64, %f65;
	add.f32 	%f1262, %f1261, %f62;
	mul.f32 	%f90, %f1262, 0f3FE82A91;
	mul.f32 	%f1263, %f90, 0f3F22F983;
	cvt.rni.s32.f32 	%r664, %f1263;
	cvt.rn.f32.s32 	%f1264, %r664;
	fma.rn.f32 	%f1265, %f1264, 0fBFC90FDA, %f90;
	fma.rn.f32 	%f1266, %f1264, 0fB3A22168, %f1265;
	fma.rn.f32 	%f1441, %f1264, 0fA7C234C5, %f1266;
	abs.f32 	%f92, %f90;
	setp.ltu.f32 	%p160, %f92, 0f47CE4780;
	mov.u32 	%r660, %r664;
	mov.f32 	%f1440, %f1441;
	@%p160 bra 	$L__BB0_118;
	setp.neu.f32 	%p161, %f92, 0f7F800000;
	@%p161 bra 	$L__BB0_113;
	mov.f32 	%f1269, 0f00000000;
	mul.rn.f32 	%f1440, %f90, %f1269;
	mov.b32 	%r660, 0;
	bra.uni 	$L__BB0_118;
$L__BB0_113:
	mov.b32 	%r164, %f90;
	shl.b32 	%r514, %r164, 8;
	or.b32  	%r165, %r514, -2147483648;
	mov.b64 	%rd433, 0;
	mov.b32 	%r657, 0;
	mov.u64 	%rd431, __cudart_i2opi_f;
	mov.u64 	%rd432, %rd3;
$L__BB0_114:
	.pragma "nounroll";
	ld.global.nc.u32 	%r515, [%rd431];
	mad.wide.u32 	%rd341, %r515, %r165, %rd433;
	shr.u64 	%rd433, %rd341, 32;
	st.local.u32 	[%rd432], %rd341;
	add.s32 	%r657, %r657, 1;
	add.s64 	%rd432, %rd432, 4;
	add.s64 	%rd431, %rd431, 4;
	setp.ne.s32 	%p162, %r657, 6;
	@%p162 bra 	$L__BB0_114;
	shr.u32 	%r516, %r164, 23;
	st.local.u32 	[%rd3+24], %rd433;
	and.b32  	%r168, %r516, 31;
	and.b32  	%r517, %r516, 224;
	add.s32 	%r518, %r517, -128;
	shr.u32 	%r519, %r518, 5;
	mul.wide.u32 	%rd342, %r519, 4;
	sub.s64 	%rd151, %rd3, %rd342;
	ld.local.u32 	%r658, [%rd151+24];
	ld.local.u32 	%r659, [%rd151+20];
	setp.eq.s32 	%p163, %r168, 0;
	@%p163 bra 	$L__BB0_117;
	shf.l.wrap.b32 	%r658, %r659, %r658, %r168;
	ld.local.u32 	%r520, [%rd151+16];
	shf.l.wrap.b32 	%r659, %r520, %r659, %r168;
$L__BB0_117:
	shr.u32 	%r521, %r658, 30;
	shf.l.wrap.b32 	%r522, %r659, %r658, 2;
	shl.b32 	%r523, %r659, 2;
	shr.u32 	%r524, %r522, 31;
	add.s32 	%r525, %r524, %r521;
	neg.s32 	%r526, %r525;
	setp.lt.s32 	%p164, %r164, 0;
	selp.b32 	%r660, %r526, %r525, %p164;
	xor.b32  	%r527, %r522, %r164;
	shr.s32 	%r528, %r522, 31;
	xor.b32  	%r529, %r528, %r522;
	xor.b32  	%r530, %r528, %r523;
	cvt.u64.u32 	%rd343, %r529;
	shl.b64 	%rd344, %rd343, 32;
	cvt.u64.u32 	%rd345, %r530;
	or.b64  	%rd346, %rd344, %rd345;
	cvt.rn.f64.s64 	%fd25, %rd346;
	mul.f64 	%fd26, %fd25, 0d3BF921FB54442D19;
	cvt.rn.f32.f64 	%f1267, %fd26;
	neg.f32 	%f1268, %f1267;
	setp.lt.s32 	%p165, %r527, 0;
	selp.f32 	%f1440, %f1268, %f1267, %p165;
$L__BB0_118:
	add.s32 	%r532, %r660, 1;
	mul.rn.f32 	%f1270, %f1440, %f1440;
	and.b32  	%r533, %r660, 1;
	setp.eq.b32 	%p167, %r533, 1;
	selp.f32 	%f1271, %f1440, 0f3F800000, %p167;
	fma.rn.f32 	%f1272, %f1270, %f1271, 0f00000000;
	fma.rn.f32 	%f1273, %f1270, 0f37CBAC00, 0fBAB607ED;
	selp.f32 	%f1274, 0fB94D4153, %f1273, %p167;
	selp.f32 	%f1275, 0f3C0885E4, 0f3D2AAABB, %p167;
	fma.rn.f32 	%f1276, %f1274, %f1270, %f1275;
	selp.f32 	%f1277, 0fBE2AAAA8, 0fBEFFFFFF, %p167;
	fma.rn.f32 	%f1278, %f1276, %f1270, %f1277;
	fma.rn.f32 	%f1279, %f1278, %f1272, %f1271;
	and.b32  	%r534, %r532, 2;
	setp.eq.s32 	%p168, %r534, 0;
	mov.f32 	%f1280, 0f00000000;
	sub.f32 	%f1281, %f1280, %f1279;
	selp.f32 	%f1282, %f1279, %f1281, %p168;
	mul.f32 	%f1283, %f63, %f1282;
	ld.global.f32 	%f1284, [%rd97];
	sub.f32 	%f1285, %f1283, %f1284;
	fma.rn.f32 	%f96, %f1285, %f1285, %f89;
	st.global.f32 	[%rd6], %f96;
	@%p160 bra 	$L__BB0_126;
	setp.neu.f32 	%p169, %f92, 0f7F800000;
	@%p169 bra 	$L__BB0_121;
	mov.f32 	%f1288, 0f00000000;
	mul.rn.f32 	%f1441, %f90, %f1288;
	mov.b32 	%r664, 0;
	bra.uni 	$L__BB0_126;
$L__BB0_121:
	mov.b32 	%r177, %f90;
	shl.b32 	%r536, %r177, 8;
	or.b32  	%r178, %r536, -2147483648;
	mov.b64 	%rd436, 0;
	mov.b32 	%r661, 0;
	mov.u64 	%rd434, __cudart_i2opi_f;
	mov.u64 	%rd435, %rd3;
$L__BB0_122:
	.pragma "nounroll";
	ld.global.nc.u32 	%r537, [%rd434];
	mad.wide.u32 	%rd349, %r537, %r178, %rd436;
	shr.u64 	%rd436, %rd349, 32;
	st.local.u32 	[%rd435], %rd349;
	add.s32 	%r661, %r661, 1;
	add.s64 	%rd435, %rd435, 4;
	add.s64 	%rd434, %rd434, 4;
	setp.ne.s32 	%p170, %r661, 6;
	@%p170 bra 	$L__BB0_122;
	shr.u32 	%r538, %r177, 23;
	st.local.u32 	[%rd3+24], %rd436;
	and.b32  	%r181, %r538, 31;
	and.b32  	%r539, %r538, 224;
	add.s32 	%r540, %r539, -128;
	shr.u32 	%r541, %r540, 5;
	mul.wide.u32 	%rd350, %r541, 4;
	sub.s64 	%rd158, %rd3, %rd350;
	ld.local.u32 	%r662, [%rd158+24];
	ld.local.u32 	%r663, [%rd158+20];
	setp.eq.s32 	%p171, %r181, 0;
	@%p171 bra 	$L__BB0_125;
	shf.l.wrap.b32 	%r662, %r663, %r662, %r181;
	ld.local.u32 	%r542, [%rd158+16];
	shf.l.wrap.b32 	%r663, %r542, %r663, %r181;
$L__BB0_125:
	shr.u32 	%r543, %r662, 30;
	shf.l.wrap.b32 	%r544, %r663, %r662, 2;
	shl.b32 	%r545, %r663, 2;
	shr.u32 	%r546, %r544, 31;
	add.s32 	%r547, %r546, %r543;
	neg.s32 	%r548, %r547;
	setp.lt.s32 	%p172, %r177, 0;
	selp.b32 	%r664, %r548, %r547, %p172;
	xor.b32  	%r549, %r544, %r177;
	shr.s32 	%r550, %r544, 31;
	xor.b32  	%r551, %r550, %r544;
	xor.b32  	%r552, %r550, %r545;
	cvt.u64.u32 	%rd351, %r551;
	shl.b64 	%rd352, %rd351, 32;
	cvt.u64.u32 	%rd353, %r552;
	or.b64  	%rd354, %rd352, %rd353;
	cvt.rn.f64.s64 	%fd27, %rd354;
	mul.f64 	%fd28, %fd27, 0d3BF921FB54442D19;
	cvt.rn.f32.f64 	%f1286, %fd28;
	neg.f32 	%f1287, %f1286;
	setp.lt.s32 	%p173, %r549, 0;
	selp.f32 	%f1441, %f1287, %f1286, %p173;
$L__BB0_126:
	mul.rn.f32 	%f1289, %f1441, %f1441;
	and.b32  	%r554, %r664, 1;
	setp.eq.b32 	%p174, %r554, 1;
	selp.f32 	%f1290, 0f3F800000, %f1441, %p174;
	fma.rn.f32 	%f1291, %f1289, %f1290, 0f00000000;
	fma.rn.f32 	%f1292, %f1289, 0f37CBAC00, 0fBAB607ED;
	selp.f32 	%f1293, %f1292, 0fB94D4153, %p174;
	selp.f32 	%f1294, 0f3D2AAABB, 0f3C0885E4, %p174;
	fma.rn.f32 	%f1295, %f1293, %f1289, %f1294;
	selp.f32 	%f1296, 0fBEFFFFFF, 0fBE2AAAA8, %p174;
	fma.rn.f32 	%f1297, %f1295, %f1289, %f1296;
	fma.rn.f32 	%f1298, %f1297, %f1291, %f1290;
	and.b32  	%r555, %r664, 2;
	setp.eq.s32 	%p175, %r555, 0;
	mov.f32 	%f1299, 0f00000000;
	sub.f32 	%f1300, %f1299, %f1298;
	selp.f32 	%f1301, %f1298, %f1300, %p175;
	mul.f32 	%f1302, %f63, %f1301;
	ld.global.f32 	%f1303, [%rd98];
	sub.f32 	%f1304, %f1302, %f1303;
	fma.rn.f32 	%f100, %f1304, %f1304, %f96;
	st.global.f32 	[%rd6], %f100;
	add.f32 	%f1305, %f65, %f62;
	sub.f32 	%f1306, %f1305, %f64;
	mul.f32 	%f101, %f1306, 0f3FE82A91;
	mul.f32 	%f1307, %f101, 0f3F22F983;
	cvt.rni.s32.f32 	%r672, %f1307;
	cvt.rn.f32.s32 	%f1308, %r672;
	fma.rn.f32 	%f1309, %f1308, 0fBFC90FDA, %f101;
	fma.rn.f32 	%f1310, %f1308, 0fB3A22168, %f1309;
	fma.rn.f32 	%f1443, %f1308, 0fA7C234C5, %f1310;
	abs.f32 	%f103, %f101;
	setp.ltu.f32 	%p176, %f103, 0f47CE4780;
	mov.u32 	%r668, %r672;
	mov.f32 	%f1442, %f1443;
	@%p176 bra 	$L__BB0_134;
	setp.neu.f32 	%p177, %f103, 0f7F800000;
	@%p177 bra 	$L__BB0_129;
	mov.f32 	%f1313, 0f00000000;
	mul.rn.f32 	%f1442, %f101, %f1313;
	mov.b32 	%r668, 0;
	bra.uni 	$L__BB0_134;
$L__BB0_129:
	mov.b32 	%r191, %f101;
	shl.b32 	%r557, %r191, 8;
	or.b32  	%r192, %r557, -2147483648;
	mov.b64 	%rd439, 0;
	mov.b32 	%r665, 0;
	mov.u64 	%rd437, __cudart_i2opi_f;
	mov.u64 	%rd438, %rd3;
$L__BB0_130:
	.pragma "nounroll";
	ld.global.nc.u32 	%r558, [%rd437];
	mad.wide.u32 	%rd357, %r558, %r192, %rd439;
	shr.u64 	%rd439, %rd357, 32;
	st.local.u32 	[%rd438], %rd357;
	add.s32 	%r665, %r665, 1;
	add.s64 	%rd438, %rd438, 4;
	add.s64 	%rd437, %rd437, 4;
	setp.ne.s32 	%p178, %r665, 6;
	@%p178 bra 	$L__BB0_130;
	shr.u32 	%r559, %r191, 23;
	st.local.u32 	[%rd3+24], %rd439;
	and.b32  	%r195, %r559, 31;
	and.b32  	%r560, %r559, 224;
	add.s32 	%r561, %r560, -128;
	shr.u32 	%r562, %r561, 5;
	mul.wide.u32 	%rd358, %r562, 4;
	sub.s64 	%rd165, %rd3, %rd358;
	ld.local.u32 	%r666, [%rd165+24];
	ld.local.u32 	%r667, [%rd165+20];
	setp.eq.s32 	%p179, %r195, 0;
	@%p179 bra 	$L__BB0_133;
	shf.l.wrap.b32 	%r666, %r667, %r666, %r195;
	ld.local.u32 	%r563, [%rd165+16];
	shf.l.wrap.b32 	%r667, %r563, %r667, %r195;
$L__BB0_133:
	shr.u32 	%r564, %r666, 30;
	shf.l.wrap.b32 	%r565, %r667, %r666, 2;
	shl.b32 	%r566, %r667, 2;
	shr.u32 	%r567, %r565, 31;
	add.s32 	%r568, %r567, %r564;
	neg.s32 	%r569, %r568;
	setp.lt.s32 	%p180, %r191, 0;
	selp.b32 	%r668, %r569, %r568, %p180;
	xor.b32  	%r570, %r565, %r191;
	shr.s32 	%r571, %r565, 31;
	xor.b32  	%r572, %r571, %r565;
	xor.b32  	%r573, %r571, %r566;
	cvt.u64.u32 	%rd359, %r572;
	shl.b64 	%rd360, %rd359, 32;
	cvt.u64.u32 	%rd361, %r573;
	or.b64  	%rd362, %rd360, %rd361;
	cvt.rn.f64.s64 	%fd29, %rd362;
	mul.f64 	%fd30, %fd29, 0d3BF921FB54442D19;
	cvt.rn.f32.f64 	%f1311, %fd30;
	neg.f32 	%f1312, %f1311;
	setp.lt.s32 	%p181, %r570, 0;
	selp.f32 	%f1442, %f1312, %f1311, %p181;
$L__BB0_134:
	add.s32 	%r575, %r668, 1;
	mul.rn.f32 	%f1314, %f1442, %f1442;
	and.b32  	%r576, %r668, 1;
	setp.eq.b32 	%p183, %r576, 1;
	selp.f32 	%f1315, %f1442, 0f3F800000, %p183;
	fma.rn.f32 	%f1316, %f1314, %f1315, 0f00000000;
	fma.rn.f32 	%f1317, %f1314, 0f37CBAC00, 0fBAB607ED;
	selp.f32 	%f1318, 0fB94D4153, %f1317, %p183;
	selp.f32 	%f1319, 0f3C0885E4, 0f3D2AAABB, %p183;
	fma.rn.f32 	%f1320, %f1318, %f1314, %f1319;
	selp.f32 	%f1321, 0fBE2AAAA8, 0fBEFFFFFF, %p183;
	fma.rn.f32 	%f1322, %f1320, %f1314, %f1321;
	fma.rn.f32 	%f1323, %f1322, %f1316, %f1315;
	and.b32  	%r577, %r575, 2;
	setp.eq.s32 	%p184, %r577, 0;
	mov.f32 	%f1324, 0f00000000;
	sub.f32 	%f1325, %f1324, %f1323;
	selp.f32 	%f1326, %f1323, %f1325, %p184;
	mul.f32 	%f1327, %f63, %f1326;
	ld.global.f32 	%f1328, [%rd99];
	sub.f32 	%f1329, %f1327, %f1328;
	fma.rn.f32 	%f107, %f1329, %f1329, %f100;
	st.global.f32 	[%rd6], %f107;
	@%p176 bra 	$L__BB0_142;
	setp.neu.f32 	%p185, %f103, 0f7F800000;
	@%p185 bra 	$L__BB0_137;
	mov.f32 	%f1332, 0f00000000;
	mul.rn.f32 	%f1443, %f101, %f1332;
	mov.b32 	%r672, 0;
	bra.uni 	$L__BB0_142;
$L__BB0_137:
	mov.b32 	%r204, %f101;
	shl.b32 	%r579, %r204, 8;
	or.b32  	%r205, %r579, -2147483648;
	mov.b64 	%rd442, 0;
	mov.b32 	%r669, 0;
	mov.u64 	%rd440, __cudart_i2opi_f;
	mov.u64 	%rd441, %rd3;
$L__BB0_138:
	.pragma "nounroll";
	ld.global.nc.u32 	%r580, [%rd440];
	mad.wide.u32 	%rd365, %r580, %r205, %rd442;
	shr.u64 	%rd442, %rd365, 32;
	st.local.u32 	[%rd441], %rd365;
	add.s32 	%r669, %r669, 1;
	add.s64 	%rd441, %rd441, 4;
	add.s64 	%rd440, %rd440, 4;
	setp.ne.s32 	%p186, %r669, 6;
	@%p186 bra 	$L__BB0_138;
	shr.u32 	%r581, %r204, 23;
	st.local.u32 	[%rd3+24], %rd442;
	and.b32  	%r208, %r581, 31;
	and.b32  	%r582, %r581, 224;
	add.s32 	%r583, %r582, -128;
	shr.u32 	%r584, %r583, 5;
	mul.wide.u32 	%rd366, %r584, 4;
	sub.s64 	%rd172, %rd3, %rd366;
	ld.local.u32 	%r670, [%rd172+24];
	ld.local.u32 	%r671, [%rd172+20];
	setp.eq.s32 	%p187, %r208, 0;
	@%p187 bra 	$L__BB0_141;
	shf.l.wrap.b32 	%r670, %r671, %r670, %r208;
	ld.local.u32 	%r585, [%rd172+16];
	shf.l.wrap.b32 	%r671, %r585, %r671, %r208;
$L__BB0_141:
	shr.u32 	%r586, %r670, 30;
	shf.l.wrap.b32 	%r587, %r671, %r670, 2;
	shl.b32 	%r588, %r671, 2;
	shr.u32 	%r589, %r587, 31;
	add.s32 	%r590, %r589, %r586;
	neg.s32 	%r591, %r590;
	setp.lt.s32 	%p188, %r204, 0;
	selp.b32 	%r672, %r591, %r590, %p188;
	xor.b32  	%r592, %r587, %r204;
	shr.s32 	%r593, %r587, 31;
	xor.b32  	%r594, %r593, %r587;
	xor.b32  	%r595, %r593, %r588;
	cvt.u64.u32 	%rd367, %r594;
	shl.b64 	%rd368, %rd367, 32;
	cvt.u64.u32 	%rd369, %r595;
	or.b64  	%rd370, %rd368, %rd369;
	cvt.rn.f64.s64 	%fd31, %rd370;
	mul.f64 	%fd32, %fd31, 0d3BF921FB54442D19;
	cvt.rn.f32.f64 	%f1330, %fd32;
	neg.f32 	%f1331, %f1330;
	setp.lt.s32 	%p189, %r592, 0;
	selp.f32 	%f1443, %f1331, %f1330, %p189;
$L__BB0_142:
	ld.param.f32 	%f1423, [k_second_order_levenberg_marquardt_4_0_9_f_enc_vel_fgradf_param_5];
	mul.rn.f32 	%f1333, %f1443, %f1443;
	and.b32  	%r597, %r672, 1;
	setp.eq.b32 	%p190, %r597, 1;
	selp.f32 	%f1334, 0f3F800000, %f1443, %p190;
	fma.rn.f32 	%f1335, %f1333, %f1334, 0f00000000;
	fma.rn.f32 	%f1336, %f1333, 0f37CBAC00, 0fBAB607ED;
	selp.f32 	%f1337, %f1336, 0fB94D4153, %p190;
	selp.f32 	%f1338, 0f3D2AAABB, 0f3C0885E4, %p190;
	fma.rn.f32 	%f1339, %f1337, %f1333, %f1338;
	selp.f32 	%f1340, 0fBEFFFFFF, 0fBE2AAAA8, %p190;
	fma.rn.f32 	%f1341, %f1339, %f1333, %f1340;
	fma.rn.f32 	%f1342, %f1341, %f1335, %f1334;
	and.b32  	%r598, %r672, 2;
	setp.eq.s32 	%p191, %r598, 0;
	mov.f32 	%f1343, 0f00000000;
	sub.f32 	%f1344, %f1343, %f1342;
	selp.f32 	%f1345, %f1342, %f1344, %p191;
	mul.f32 	%f1346, %f63, %f1345;
	ld.global.f32 	%f1347, [%rd100];
	sub.f32 	%f1348, %f1346, %f1347;
	fma.rn.f32 	%f1349, %f1348, %f1348, %f107;
	st.global.f32 	[%rd6], %f1349;
	ld.global.f32 	%f1350, [%rd5];
	sub.f32 	%f1351, %f1350, %f1349;
	mul.f32 	%f111, %f1351, 0f3F000000;
	ld.global.f32 	%f1352, [%rd101];
	ld.global.f32 	%f1353, [%rd12];
	mul.f32 	%f1354, %f1353, %f1352;
	mul.f32 	%f1355, %f1354, %f1352;
	sub.f32 	%f1356, %f1343, %f1355;
	ld.global.f32 	%f1357, [%rd102];
	ld.global.f32 	%f1358, [%rd14];
	mul.f32 	%f1359, %f1358, %f1357;
	mul.f32 	%f1360, %f1359, %f1352;
	fma.rn.f32 	%f1361, %f1359, %f1352, %f1360;
	sub.f32 	%f1362, %f1356, %f1361;
	ld.global.f32 	%f1363, [%rd16];
	mul.f32 	%f1364, %f1363, %f1357;
	mul.f32 	%f1365, %f1364, %f1357;
	sub.f32 	%f1366, %f1362, %f1365;
	ld.global.f32 	%f1367, [%rd103];
	ld.global.f32 	%f1368, [%rd18];
	mul.f32 	%f1369, %f1368, %f1367;
	mul.f32 	%f1370, %f1369, %f1352;
	fma.rn.f32 	%f1371, %f1369, %f1352, %f1370;
	sub.f32 	%f1372, %f1366, %f1371;
	ld.global.f32 	%f1373, [%rd20];
	mul.f32 	%f1374, %f1373, %f1367;
	mul.f32 	%f1375, %f1374, %f1357;
	fma.rn.f32 	%f1376, %f1374, %f1357, %f1375;
	sub.f32 	%f1377, %f1372, %f1376;
	ld.global.f32 	%f1378, [%rd21];
	mul.f32 	%f1379, %f1378, %f1367;
	mul.f32 	%f1380, %f1379, %f1367;
	sub.f32 	%f1381, %f1377, %f1380;
	ld.global.f32 	%f1382, [%rd104];
	ld.global.f32 	%f1383, [%rd23];
	mul.f32 	%f1384, %f1383, %f1382;
	mul.f32 	%f1385, %f1384, %f1352;
	fma.rn.f32 	%f1386, %f1384, %f1352, %f1385;
	sub.f32 	%f1387, %f1381, %f1386;
	ld.global.f32 	%f1388, [%rd25];
	mul.f32 	%f1389, %f1388, %f1382;
	mul.f32 	%f1390, %f1389, %f1357;
	fma.rn.f32 	%f1391, %f1389, %f1357, %f1390;
	sub.f32 	%f1392, %f1387, %f1391;
	ld.global.f32 	%f1393, [%rd27];
	mul.f32 	%f1394, %f1393, %f1382;
	mul.f32 	%f1395, %f1394, %f1367;
	fma.rn.f32 	%f1396, %f1394, %f1367, %f1395;
	sub.f32 	%f1397, %f1392, %f1396;
	ld.global.f32 	%f1398, [%rd29];
	mul.f32 	%f1399, %f1398, %f1382;
	mul.f32 	%f1400, %f1399, %f1382;
	sub.f32 	%f1401, %f1397, %f1400;
	ld.global.f32 	%f1402, [%rd7];
	mul.f32 	%f1403, %f1352, %f1402;
	fma.rn.f32 	%f1404, %f1401, 0f3F000000, %f1403;
	ld.global.f32 	%f1405, [%rd9];
	fma.rn.f32 	%f1406, %f1357, %f1405, %f1404;
	ld.global.f32 	%f1407, [%rd10];
	fma.rn.f32 	%f1408, %f1367, %f1407, %f1406;
	ld.global.f32 	%f1409, [%rd11];
	fma.rn.f32 	%f112, %f1382, %f1409, %f1408;
	div.rn.f32 	%f113, %f111, %f112;
	setp.leu.f32 	%p192, %f113, %f1423;
	setp.leu.f32 	%p193, %f111, 0f00000000;
	or.pred  	%p194, %p193, %p192;
	@%p194 bra 	$L__BB0_153;
	setp.ne.s32 	%p195, %r1, 0;
	ld.global.f32 	%f1412, [%rd113];
	st.global.f32 	[%rd32], %f1412;
	@%p195 bra 	$L__BB0_145;
	ld.param.u64 	%rd392, [k_second_order_levenberg_marquardt_4_0_9_f_enc_vel_fgradf_param_10];
	ld.param.u64 	%rd390, [k_second_order_levenberg_marquardt_4_0_9_f_enc_vel_fgradf_param_9];
	mov.u64 	%rd371, $str;
	cvta.global.u64 	%rd372, %rd371;
	{ // callseq 0, 0
	.param .b64 param0;
	st.param.b64 	[param0], %rd372;
	.param .b64 param1;
	st.param.b64 	[param1], 0;
	.param .b32 retval0;
	call.uni (retval0), 
	vprintf, 
	(
	param0, 
	param1
	);
	ld.param.b32 	%r599, [retval0];
	} // callseq 0
	cvta.to.global.u64 	%rd373, %rd392;
	mul.wide.s32 	%rd374, %r217, 4;
	add.s64 	%rd375, %rd373, %rd374;
	ld.global.f32 	%f1414, [%rd375];
	cvta.to.global.u64 	%rd376, %rd390;
	add.s64 	%rd377, %rd376, %rd374;
	st.global.f32 	[%rd377], %f1414;
	{ // callseq 1, 0
	.param .b64 param0;
	st.param.b64 	[param0], %rd372;
	.param .b64 param1;
	st.param.b64 	[param1], 0;
	.param .b32 retval0;
	call.uni (retval0), 
	vprintf, 
	(
	param0, 
	param1
	);
	ld.param.b32 	%r601, [retval0];
	} // callseq 1
	bra.uni 	$L__BB0_146;
$L__BB0_145:
	ld.global.f32 	%f1413, [%rd114];
	st.global.f32 	[%rd33], %f1413;
$L__BB0_146:
	setp.ne.s32 	%p196, %r1, 0;
	ld.global.f32 	%f1415, [%rd115];
	st.global.f32 	[%rd34], %f1415;
	@%p196 bra 	$L__BB0_148;
	mov.u64 	%rd378, $str;
	cvta.global.u64 	%rd379, %rd378;
	{ // callseq 2, 0
	.param .b64 param0;
	st.param.b64 	[param0], %rd379;
	.param .b64 param1;
	st.param.b64 	[param1], 0;
	.param .b32 retval0;
	call.uni (retval0), 
	vprintf, 
	(
	param0, 
	param1
	);
	ld.param.b32 	%r603, [retval0];
	} // callseq 2
$L__BB0_148:
	setp.ne.s32 	%p197, %r1, 0;
	ld.global.f32 	%f1416, [%rd116];
	st.global.f32 	[%rd35], %f1416;
	@%p197 bra 	$L__BB0_150;
	mov.u64 	%rd380, $str;
	cvta.global.u64 	%rd381, %rd380;
	{ // callseq 3, 0
	.param .b64 param0;
	st.param.b64 	[param0], %rd381;
	.param .b64 param1;
	st.param.b64 	[param1], 0;
	.param .b32 retval0;
	call.uni (retval0), 
	vprintf, 
	(
	param0, 
	param1
	);
	ld.param.b32 	%r605, [retval0];
	} // callseq 3
$L__BB0_150:
	ld.param.f32 	%f1424, [k_second_order_levenberg_marquardt_4_0_9_f_enc_vel_fgradf_param_6];
	setp.leu.f32 	%p198, %f113, %f1424;
	@%p198 bra 	$L__BB0_152;
	ld.param.f32 	%f1425, [k_second_order_levenberg_marquardt_4_0_9_f_enc_vel_fgradf_param_7];
	ld.global.f32 	%f1417, [%rd31];
	mul.f32 	%f1418, %f1425, %f1417;
	st.global.f32 	[%rd31], %f1418;
	mov.b16 	%rs9, 1;
	st.global.u8 	[%rd4], %rs9;
	bra.uni 	$L__BB0_154;
$L__BB0_152:
	mov.b16 	%rs8, 2;
	st.global.u8 	[%rd4], %rs8;
	bra.uni 	$L__BB0_154;
$L__BB0_153:
	ld.param.f32 	%f1426, [k_second_order_levenberg_marquardt_4_0_9_f_enc_vel_fgradf_param_8];
	ld.global.f32 	%f1410, [%rd31];
	mul.f32 	%f1411, %f1426, %f1410;
	st.global.f32 	[%rd31], %f1411;
	mov.b16 	%rs7, 4;
	st.global.u8 	[%rd4], %rs7;
$L__BB0_154:
	setp.geu.f32 	%p199, %f112, 0f00000000;
	@%p199 bra 	$L__BB0_156;
	ld.param.f32 	%f1427, [k_second_order_levenberg_marquardt_4_0_9_f_enc_vel_fgradf_param_8];
	ld.global.f32 	%f1419, [%rd31];
	mul.f32 	%f1420, %f1427, %f1419;
	st.global.f32 	[%rd31], %f1420;
	ld.global.u8 	%rs10, [%rd4];
	or.b16  	%rs11, %rs10, 8;
	st.global.u8 	[%rd4], %rs11;
$L__BB0_156:
	setp.ne.s32 	%p200, %r1, 0;
	@%p200 bra 	$L__BB0_158;
	ld.param.u64 	%rd394, [k_second_order_levenberg_marquardt_4_0_9_f_enc_vel_fgradf_param_14];
	add.u64 	%rd382, %SP, 0;
	add.u64 	%rd383, %SPL, 0;
	cvt.f64.f32 	%fd33, %f113;
	cvt.f64.f32 	%fd34, %f111;
	cvta.to.global.u64 	%rd384, %rd394;
	ld.global.f32 	%f1421, [%rd384];
	cvt.f64.f32 	%fd35, %f1421;
	st.local.f64 	[%rd383], %fd33;
	st.local.f64 	[%rd383+8], %fd34;
	st.local.f64 	[%rd383+16], %fd35;
	mov.u64 	%rd385, $str$1;
	cvta.global.u64 	%rd386, %rd385;
	{ // callseq 4, 0
	.param .b64 param0;
	st.param.b64 	[param0], %rd386;
	.param .b64 param1;
	st.param.b64 	[param1], %rd382;
	.param .b32 retval0;
	call.uni (retval0), 
	vprintf, 
	(
	param0, 
	param1
	);
	ld.param.b32 	%r607, [retval0];
	} // callseq 4
$L__BB0_158:
	ld.global.f32 	%f114, [%rd32];
	ld.global.f32 	%f115, [%rd105];
	ld.global.f32 	%f116, [%rd106];
	setp.leu.f32 	%p201, %f114, %f115;
	@%p201 bra 	$L__BB0_160;
	st.global.f32 	[%rd32], %f115;
	bra.uni 	$L__BB0_162;
$L__BB0_160:
	setp.geu.f32 	%p202, %f114, %f116;
	@%p202 bra 	$L__BB0_162;
	st.global.f32 	[%rd32], %f116;
$L__BB0_162:
	ld.global.f32 	%f117, [%rd33];
	ld.global.f32 	%f118, [%rd107];
	ld.global.f32 	%f119, [%rd108];
	setp.gt.f32 	%p203, %f117, %f118;
	@%p203 bra 	$L__BB0_165;
	setp.geu.f32 	%p204, %f117, %f119;
	@%p204 bra 	$L__BB0_166;
	st.global.f32 	[%rd33], %f119;
	bra.uni 	$L__BB0_166;
$L__BB0_165:
	st.global.f32 	[%rd33], %f118;
$L__BB0_166:
	ld.global.f32 	%f120, [%rd34];
	ld.global.f32 	%f121, [%rd109];
	ld.global.f32 	%f122, [%rd110];
	setp.gt.f32 	%p205, %f120, %f121;
	@%p205 bra 	$L__BB0_169;
	setp.geu.f32 	%p206, %f120, %f122;
	@%p206 bra 	$L__BB0_170;
	st.global.f32 	[%rd34], %f122;
	bra.uni 	$L__BB0_170;
$L__BB0_169:
	st.global.f32 	[%rd34], %f121;
$L__BB0_170:
	ld.global.f32 	%f123, [%rd35];
	ld.global.f32 	%f124, [%rd111];
	ld.global.f32 	%f125, [%rd112];
	setp.gt.f32 	%p207, %f123, %f124;
	@%p207 bra 	$L__BB0_173;
	setp.geu.f32 	%p208, %f123, %f125;
	@%p208 bra 	$L__BB0_174;
	st.global.f32 	[%rd35], %f125;
	bra.uni 	$L__BB0_174;
$L__BB0_173:
	st.global.f32 	[%rd35], %f124;
$L__BB0_174:
	ret;

}


// ===== COMPILED SASS (sm_100) =====

	.target	sm_100

	.elftype	@"ET_EXEC"


//--------------------- .note.nv.tkinfo           --------------------------
	.section	.note.nv.tkinfo,"",@"SHT_NOTE"
	.sectionflags	@"SHF_NOTE_NV_TKINFO"
	.tkinfo
        /*0018*/ 	.word	0x00000002
        /*0030*/ 	.string	""
        /*0030*/ 	.string	"ptxas"
        /*0030*/ 	.string	"Cuda compilation tools, release 13.0, V13.0.88"
        /*0030*/ 	.string	"Build cuda_13.0.r13.0/compiler.36424714_0"
        /*0030*/ 	.string	"-arch sm_100 -m 64 "



//--------------------- .note.nv.cuinfo           --------------------------
	.section	.note.nv.cuinfo,"",@"SHT_NOTE"
	.sectionflags	@"SHF_NOTE_NV_CUINFO"
        /*0018*/ 	.short	0x0002
        /*001a*/ 	.short	0x0064
        /*001c*/ 	.short	0x0082
	.zero		2


//--------------------- .nv.info                  --------------------------
	.section	.nv.info,"",@"SHT_CUDA_INFO"
	.align	4


	//----- nvinfo : EIATTR_REGCOUNT
	.align		4
        /*0000*/ 	.byte	0x04, 0x2f
        /*0002*/ 	.short	(.L_4 - .L_3)
	.align		4
.L_3:
        /*0004*/ 	.word	index@(k_second_order_levenberg_marquardt_4_0_9_f_enc_vel_fgradf)
        /*0008*/ 	.word	0x0000007a


	//----- nvinfo : EIATTR_FRAME_SIZE
	.align		4
.L_4:
        /*000c*/ 	.byte	0x04, 0x11
        /*000e*/ 	.short	(.L_6 - .L_5)
	.align		4
.L_5:
        /*0010*/ 	.word	index@($__internal_1_$__cuda_sm3x_div_rn_noftz_f32_slowpath)
        /*0014*/ 	.word	0x000000a0


	//----- nvinfo : EIATTR_FRAME_SIZE
	.align		4
.L_6:
        /*0018*/ 	.byte	0x04, 0x11
        /*001a*/ 	.short	(.L_8 - .L_7)
	.align		4
.L_7:
        /*001c*/ 	.word	index@($__internal_0_$__cuda_sm20_sqrt_rn_f32_slowpath)
        /*0020*/ 	.word	0x000000a0


	//----- nvinfo : EIATTR_FRAME_SIZE
	.align		4
.L_8:
        /*0024*/ 	.byte	0x04, 0x11
        /*0026*/ 	.short	(.L_10 - .L_9)
	.align		4
.L_9:
        /*0028*/ 	.word	index@(k_second_order_levenberg_marquardt_4_0_9_f_enc_vel_fgradf)
        /*002c*/ 	.word	0x000000a0


	//----- nvinfo : EIATTR_MIN_STACK_SIZE
	.align		4
.L_10:
        /*0030*/ 	.byte	0x04, 0x12
        /*0032*/ 	.short	(.L_12 - .L_11)
	.align		4
.L_11:
        /*0034*/ 	.word	index@(k_second_order_levenberg_marquardt_4_0_9_f_enc_vel_fgradf)
        /*0038*/ 	.word	0x000000a0
.L_12:


//--------------------- .nv.compat                --------------------------
	.section	.nv.compat,"",@"SHT_CUDA_COMPAT_INFO"
	.align	4
        /*0000*/ 	.byte	0x02, 0x09, 0x00, 0x00, 0x02, 0x02, 0x01, 0x00, 0x02, 0x05, 0x05, 0x00, 0x03, 0x07, 0x01, 0x01
        /*0010*/ 	.byte	0x02, 0x03, 0x00, 0x00, 0x02, 0x06, 0x01, 0x00, 0x04, 0x0b, 0x08, 0x00, 0x01, 0x00, 0x00, 0x00
        /*0020*/ 	.byte	0x00, 0x00, 0x00, 0x00


//--------------------- .nv.info.k_second_order_levenberg_marquardt_4_0_9_f_enc_vel_fgradf --------------------------
	.section	.nv.info.k_second_order_levenberg_marquardt_4_0_9_f_enc_vel_fgradf,"",@"SHT_CUDA_INFO"
	.sectionflags	@""
	.align	4


	//----- nvinfo : EIATTR_CUDA_API_VERSION
	.align		4
        /*0000*/ 	.byte	0x04, 0x37
        /*0002*/ 	.short	(.L_14 - .L_13)
.L_13:
        /*0004*/ 	.word	0x00000082


	//----- nvinfo : EIATTR_KPARAM_INFO
	.align		4
.L_14:
        /*0008*/ 	.byte	0x04, 0x17
        /*000a*/ 	.short	(.L_16 - .L_15)
.L_15:
        /*000c*/ 	.word	0x00000000
        /*0010*/ 	.short	0x0013
        /*0012*/ 	.short	0x0088
        /*0014*/ 	.byte	0x00, 0xf0, 0x11, 0x00


	//----- nvinfo : EIATTR_KPARAM_INFO
	.align		4
.L_16:
        /*0018*/ 	.byte	0x04, 0x17
        /*001a*/ 	.short	(.L_18 - .L_17)
.L_17:
        /*001c*/ 	.word	0x00000000
        /*0020*/ 	.short	0x0012
        /*0022*/ 	.short	0x0080
        /*0024*/ 	.byte	0x00, 0xf5, 0x21, 0x00


	//----- nvinfo : EIATTR_KPARAM_INFO
	.align		4
.L_18:
        /*0028*/ 	.byte	0x04, 0x17
        /*002a*/ 	.short	(.L_20 - .L_19)
.L_19:
        /*002c*/ 	.word	0x00000000
        /*0030*/ 	.short	0x0011
        /*0032*/ 	.short	0x0078
        /*0034*/ 	.byte	0x00, 0xf5, 0x21, 0x00


	//----- nvinfo : EIATTR_KPARAM_INFO
	.align		4
.L_20:
        /*0038*/ 	.byte	0x04, 0x17
        /*003a*/ 	.short	(.L_22 - .L_21)
.L_21:
        /*003c*/ 	.word	0x00000000
        /*0040*/ 	.short	0x0010
        /*0042*/ 	.short	0x0070
        /*0044*/ 	.byte	0x00, 0xf5, 0x21, 0x00


	//----- nvinfo : EIATTR_KPARAM_INFO
	.align		4
.L_22:
        /*0048*/ 	.byte	0x04, 0x17
        /*004a*/ 	.short	(.L_24 - .L_23)
.L_23:
        /*004c*/ 	.word	0x00000000
        /*0050*/ 	.short	0x000f
        /*0052*/ 	.short	0x0068
        /*0054*/ 	.byte	0x00, 0xf5, 0x21, 0x00


	//----- nvinfo : EIATTR_KPARAM_INFO
	.align		4
.L_24:
        /*0058*/ 	.byte	0x04, 0x17
        /*005a*/ 	.short	(.L_26 - .L_25)
.L_25:
        /*005c*/ 	.word	0x00000000
        /*0060*/ 	.short	0x000e
        /*0062*/ 	.short	0x0060
        /*0064*/ 	.byte	0x00, 0xf5, 0x21, 0x00


	//----- nvinfo : EIATTR_KPARAM_INFO
	.align		4
.L_26:
        /*0068*/ 	.byte	0x04, 0x17
        /*006a*/ 	.short	(.L_28 - .L_27)
.L_27:
        /*006c*/ 	.word	0x00000000
        /*0070*/ 	.short	0x000d
        /*0072*/ 	.short	0x0058
        /*0074*/ 	.byte	0x00, 0xf5, 0x21, 0x00


	//----- nvinfo : EIATTR_KPARAM_INFO
	.align		4
.L_28:
        /*0078*/ 	.byte	0x04, 0x17
        /*007a*/ 	.short	(.L_30 - .L_29)
.L_29:
        /*007c*/ 	.word	0x00000000
        /*0080*/ 	.short	0x000c
        /*0082*/ 	.short	0x0050
        /*0084*/ 	.byte	0x00, 0xf5, 0x21, 0x00


	//----- nvinfo : EIATTR_KPARAM_INFO
	.align		4
.L_30:
        /*0088*/ 	.byte	0x04, 0x17
        /*008a*/ 	.short	(.L_32 - .L_31)
.L_31:
        /*008c*/ 	.word	0x00000000
        /*0090*/ 	.short	0x000b
        /*0092*/ 	.short	0x0048
        /*0094*/ 	.byte	0x00, 0xf5, 0x21, 0x00


	//----- nvinfo : EIATTR_KPARAM_INFO
	.align		4
.L_32:
        /*0098*/ 	.byte	0x04, 0x17
        /*009a*/ 	.short	(.L_34 - .L_33)
.L_33:
        /*009c*/ 	.word	0x00000000
        /*00a0*/ 	.short	0x000a
        /*00a2*/ 	.short	0x0040
        /*00a4*/ 	.byte	0x00, 0xf5, 0x21, 0x00


	//----- nvinfo : EIATTR_KPARAM_INFO
	.align		4
.L_34:
        /*00a8*/ 	.byte	0x04, 0x17
        /*00aa*/ 	.short	(.L_36 - .L_35)
.L_35:
        /*00ac*/ 	.word	0x00000000
        /*00b0*/ 	.short	0x0009
        /*00b2*/ 	.short	0x0038
        /*00b4*/ 	.byte	0x00, 0xf5, 0x21, 0x00


	//----- nvinfo : EIATTR_KPARAM_INFO
	.align		4
.L_36:
        /*00b8*/ 	.byte	0x04, 0x17
        /*00ba*/ 	.short	(.L_38 - .L_37)
.L_37:
        /*00bc*/ 	.word	0x00000000
        /*00c0*/ 	.short	0x0008
        /*00c2*/ 	.short	0x0030
        /*00c4*/ 	.byte	0x00, 0xf0, 0x11, 0x00


	//----- nvinfo : EIATTR_KPARAM_INFO
	.align		4
.L_38:
        /*00c8*/ 	.byte	0x04, 0x17
        /*00ca*/ 	.short	(.L_40 - .L_39)
.L_39:
        /*00cc*/ 	.word	0x00000000
        /*00d0*/ 	.short	0x0007
        /*00d2*/ 	.short	0x002c
        /*00d4*/ 	.byte	0x00, 0xf0, 0x11, 0x00


	//----- nvinfo : EIATTR_KPARAM_INFO
	.align		4
.L_40:
        /*00d8*/ 	.byte	0x04, 0x17
        /*00da*/ 	.short	(.L_42 - .L_41)
.L_41:
        /*00dc*/ 	.word	0x00000000
        /*00e0*/ 	.short	0x0006
        /*00e2*/ 	.short	0x0028
        /*00e4*/ 	.byte	0x00, 0xf0, 0x11, 0x00


	//----- nvinfo : EIATTR_KPARAM_INFO
	.align		4
.L_42:
        /*00e8*/ 	.byte	0x04, 0x17
        /*00ea*/ 	.short	(.L_44 - .L_43)
.L_43:
        /*00ec*/ 	.word	0x00000000
        /*00f0*/ 	.short	0x0005
        /*00f2*/ 	.short	0x0024
        /*00f4*/ 	.byte	0x00, 0xf0, 0x11, 0x00


	//----- nvinfo : EIATTR_KPARAM_INFO
	.align		4
.L_44:
        /*00f8*/ 	.byte	0x04, 0x17
        /*00fa*/ 	.short	(.L_46 - .L_45)
.L_45:
        /*00fc*/ 	.word	0x00000000
        /*0100*/ 	.short	0x0004
        /*0102*/ 	.short	0x0020
        /*0104*/ 	.byte	0x00, 0xf0, 0x11, 0x00


	//----- nvinfo : EIATTR_KPARAM_INFO
	.align		4
.L_46:
        /*0108*/ 	.byte	0x04, 0x17
        /*010a*/ 	.short	(.L_48 - .L_47)
.L_47:
        /*010c*/ 	.word	0x00000000
        /*0110*/ 	.short	0x0003
        /*0112*/ 	.short	0x0018
        /*0114*/ 	.byte	0x00, 0xf5, 0x21, 0x00


	//----- nvinfo : EIATTR_KPARAM_INFO
	.align		4
.L_48:
        /*0118*/ 	.byte	0x04, 0x17
        /*011a*/ 	.short	(.L_50 - .L_49)
.L_49:
        /*011c*/ 	.word	0x00000000
        /*0120*/ 	.short	0x0002
        /*0122*/ 	.short	0x0010
        /*0124*/ 	.byte	0x00, 0xf5, 0x21, 0x00


	//----- nvinfo : EIATTR_KPARAM_INFO
	.align		4
.L_50:
        /*0128*/ 	.byte	0x04, 0x17
        /*012a*/ 	.short	(.L_52 - .L_51)
.L_51:
        /*012c*/ 	.word	0x00000000
        /*0130*/ 	.short	0x0001
        /*0132*/ 	.short	0x0008
        /*0134*/ 	.byte	0x00, 0xf5, 0x21, 0x00


	//----- nvinfo : EIATTR_KPARAM_INFO
	.align		4
.L_52:
        /*0138*/ 	.byte	0x04, 0x17
        /*013a*/ 	.short	(.L_54 - .L_53)
.L_53:
        /*013c*/ 	.word	0x00000000
        /*0140*/ 	.short	0x0000
        /*0142*/ 	.short	0x0000
        /*0144*/ 	.byte	0x00, 0xf5, 0x21, 0x00


	//----- nvinfo : EIATTR_SPARSE_MMA_MASK
	.align		4
.L_54:
        /*0148*/ 	.byte	0x03, 0x50
        /*014a*/ 	.short	0x0000


	//----- nvinfo : EIATTR_MAXREG_COUNT
	.align		4
        /*014c*/ 	.byte	0x03, 0x1b
        /*014e*/ 	.short	0x00ff


	//----- nvinfo : EIATTR_EXTERNS
	.align		4
        /*0150*/ 	.byte	0x04, 0x0f
        /*0152*/ 	.short	(.L_56 - .L_55)


	//   ....[0]....
	.align		4
.L_55:
        /*0154*/ 	.word	index@(vprintf)


	//----- nvinfo : EIATTR_MERCURY_ISA_VERSION
	.align		4
.L_56:
        /*0158*/ 	.byte	0x03, 0x5f
        /*015a*/ 	.short	0x0101


	//----- nvinfo : EIATTR_VRC_CTA_INIT_COUNT
	.align		4
        /*015c*/ 	.byte	0x02, 0x4a
	.zero		1
	.zero		1


	//----- nvinfo : EIATTR_SYSCALL_OFFSETS
	.align		4
        /*0160*/ 	.byte	0x04, 0x46
        /*0162*/ 	.short	(.L_58 - .L_57)


	//   ....[0]....
.L_57:
        /*0164*/ 	.word	0x0000cb70


	//   ....[1]....
        /*0168*/ 	.word	0x0000cc50


	//   ....[2]....
        /*016c*/ 	.word	0x0000cd60


	//   ....[3]....
        /*0170*/ 	.word	0x0000ce40


	//   ....[4]....
        /*0174*/ 	.word	0x0000d170


	//----- nvinfo : EIATTR_EXIT_INSTR_OFFSETS
	.align		4
.L_58:
        /*0178*/ 	.byte	0x04, 0x1c
        /*017a*/ 	.short	(.L_60 - .L_59)


	//   ....[0]....
.L_59:
        /*017c*/ 	.word	0x000000e0


	//   ....[1]....
        /*0180*/ 	.word	0x00000150


	//   ....[2]....
        /*0184*/ 	.word	0x00009a80


	//   ....[3]....
        /*0188*/ 	.word	0x0000d410


	//   ....[4]....
        /*018c*/ 	.word	0x0000d430


	//   ....[5]....
        /*0190*/ 	.word	0x0000d450


	//----- nvinfo : EIATTR_CRS_STACK_SIZE
	.align		4
.L_60:
        /*0194*/ 	.byte	0x04, 0x1e
        /*0196*/ 	.short	(.L_62 - .L_61)
.L_61:
        /*0198*/ 	.word	0x00000000


	//----- nvinfo : EIATTR_CBANK_PARAM_SIZE
	.align		4
.L_62:
        /*019c*/ 	.byte	0x03, 0x19
        /*019e*/ 	.short	0x008c


	//----- nvinfo : EIATTR_PARAM_CBANK
	.align		4
        /*01a0*/ 	.byte	0x04, 0x0a
        /*01a2*/ 	.short	(.L_64 - .L_63)
	.align		4
.L_63:
        /*01a4*/ 	.word	index@(.nv.constant0.k_second_order_levenberg_marquardt_4_0_9_f_enc_vel_fgradf)
        /*01a8*/ 	.short	0x0380
        /*01aa*/ 	.short	0x008c


	//----- nvinfo : EIATTR_SW_WAR
	.align		4
.L_64:
        /*01ac*/ 	.byte	0x04, 0x36
        /*01ae*/ 	.short	(.L_66 - .L_65)
.L_65:
        /*01b0*/ 	.word	0x00000008
.L_66:


//--------------------- .nv.callgraph             --------------------------
	.section	.nv.callgraph,"",@"SHT_CUDA_CALLGRAPH"
	.align	4
	.sectionentsize	8
	.align		4
        /*0000*/ 	.word	0x00000000
	.align		4
        /*0004*/ 	.word	0xffffffff
	.align		4
        /*0008*/ 	.word	index@(k_second_order_levenberg_marquardt_4_0_9_f_enc_vel_fgradf)
	.align		4
        /*000c*/ 	.word	index@(vprintf)
	.align		4
        /*0010*/ 	.word	0x00000000
	.align		4
        /*0014*/ 	.word	0xfffffffe
	.align		4
        /*0018*/ 	.word	0x00000000
	.align		4
        /*001c*/ 	.word	0xfffffffd
	.align		4
        /*0020*/ 	.word	0x00000000
	.align		4
        /*0024*/ 	.word	0xfffffffc


//--------------------- .nv.constant4             --------------------------
	.section	.nv.constant4,"a",@progbits
	.align	8
	.align		8
.nv.constant4:
        /*0000*/ 	.dword	vprintf
	.align		8
        /*0008*/ 	.dword	$str
	.align		8
        /*0010*/ 	.dword	$str$1
	.align		8
        /*0018*/ 	.dword	__cudart_i2opi_f


//--------------------- .text.k_second_order_levenberg_marquardt_4_0_9_f_enc_vel_fgradf --------------------------
	.section	.text.k_second_order_levenberg_marquardt_4_0_9_f_enc_vel_fgradf,"ax",@progbits
	.align	128
        .global         k_second_order_levenberg_marquardt_4_0_9_f_enc_vel_fgradf
        .type           k_second_order_levenberg_marquardt_4_0_9_f_enc_vel_fgradf,@function
        .size           k_second_order_levenberg_marquardt_4_0_9_f_enc_vel_fgradf,(.L_x_182 - k_second_order_levenberg_marquardt_4_0_9_f_enc_vel_fgradf)
        .other          k_second_order_levenberg_marquardt_4_0_9_f_enc_vel_fgradf,@"STO_CUDA_ENTRY STV_DEFAULT"
k_second_order_levenberg_marquardt_4_0_9_f_enc_vel_fgradf:
.text.k_second_order_levenberg_marquardt_4_0_9_f_enc_vel_fgradf:
[----:B------:R-:W0:Y:S01]  /*0000*/  LDC R1, c[0x0][0x37c] ;  /* 0x0000df00ff017b82 */ /* 0x000e220000000800 */
[----:B------:R-:W1:Y:S01]  /*0010*/  S2R R72, SR_CTAID.X ;  /* 0x0000000000487919 */ /* 0x000e620000002500 */
[----:B------:R-:W2:Y:S06]  /*0020*/  LDCU UR38, c[0x0][0x2fc] ;  /* 0x00005f80ff2677ac */ /* 0x000eac0008000800 */
[----:B------:R-:W3:Y:S01]  /*0030*/  LDC R87, c[0x0][0x408] ;  /* 0x00010200ff577b82 */ /* 0x000ee20000000800 */
[----:B0-----:R-:W-:Y:S01]  /*0040*/  IADD3 R1, PT, PT, R1, -0xa0, RZ ;  /* 0xffffff6001017810 */ /* 0x001fe20007ffe0ff */
[----:B------:R-:W1:Y:S01]  /*0050*/  S2R R3, SR_TID.X ;  /* 0x0000000000037919 */ /* 0x000e620000002100 */
[----:B------:R-:W1:Y:S02]  /*0060*/  LDCU UR4, c[0x0][0x360] ;  /* 0x00006c00ff0477ac */ /* 0x000e640008000800 */
[C---:B------:R-:W-:Y:S01]  /*0070*/  R2UR UR6, R1.reuse ;  /* 0x00000000010672ca */ /* 0x040fe200000e0000 */
[----:B------:R-:W0:Y:S01]  /*0080*/  LDCU UR39, c[0x0][0x2f8] ;  /* 0x00005f00ff2777ac */ /* 0x000e220008000800 */
[----:B------:R-:W-:-:S11]  /*0090*/  R2UR UR8, R1 ;  /* 0x00000000010872ca */ /* 0x000fd600000e0000 */
[----:B0-----:R-:W-:-:S04]  /*00a0*/  UIADD3 UR39, UP0, UPT, UR6, UR39, URZ ;  /* 0x0000002706277290 */ /* 0x001fc8000ff1e0ff */
[----:B--2---:R-:W-:Y:S01]  /*00b0*/  UIADD3.X UR38, UPT, UPT, URZ, UR38, URZ, UP0, !UPT ;  /* 0x00000026ff267290 */ /* 0x004fe200087fe4ff */
[----:B-1----:R-:W-:-:S05]  /*00c0*/  IMAD R72, R72, UR4, R3 ;  /* 0x0000000448487c24 */ /* 0x002fca000f8e0203 */
[----:B---3--:R-:W-:-:S13]  /*00d0*/  ISETP.GE.AND P0, PT, R72, R87, PT ;  /* 0x000000574800720c */ /* 0x008fda0003f06270 */
[----:B------:R-:W-:Y:S05]  /*00e0*/  @P0 EXIT ;  /* 0x000000000000094d */ /* 0x000fea0003800000 */
[----:B------:R-:W0:Y:S01]  /*00f0*/  LDCU.64 UR4, c[0x0][0x3d8] ;  /* 0x00007b00ff0477ac */ /* 0x000e220008000a00 */
[----:B------:R-:W1:Y:S01]  /*0100*/  LDCU.64 UR36, c[0x0][0x358] ;  /* 0x00006b00ff2477ac */ /* 0x000e620008000a00 */
[----:B0-----:R-:W-:-:S04]  /*0110*/  IADD3 R28, P0, PT, R72, UR4, RZ ;  /* 0x00000004481c7c10 */ /* 0x001fc8000ff1e0ff */
[----:B------:R-:W-:-:S05]  /*0120*/  LEA.HI.X.SX32 R29, R72, UR5, 0x1, P0 ;  /* 0x00000005481d7c11 */ /* 0x000fca00080f0eff */
[----:B-1----:R-:W2:Y:S02]  /*0130*/  LDG.E.U8 R0, desc[UR36][R28.64] ;  /* 0x000000241c007981 */ /* 0x002ea4000c1e1100 */
[----:B--2---:R-:W-:-:S13]  /*0140*/  ISETP.NE.AND P0, PT, R0, RZ, PT ;  /* 0x000000ff0000720c */ /* 0x004fda0003f05270 */
[----:B------:R-:W-:Y:S05]  /*0150*/  @!P0 EXIT ;  /* 0x000000000000894d */ /* 0x000fea0003800000 */
[----:B------:R-:W0:Y:S08]  /*0160*/  LDC.64 R40, c[0x0][0x3f8] ;  /* 0x0000fe00ff287b82 */ /* 0x000e300000000a00 */
[----:B------:R-:W1:Y:S08]  /*0170*/  LDC.64 R12, c[0x0][0x400] ;  /* 0x00010000ff0c7b82 */ /* 0x000e700000000a00 */
[----:B------:R-:W2:Y:S01]  /*0180*/  LDC.64 R50, c[0x0][0x3f0] ;  /* 0x0000fc00ff327b82 */ /* 0x000ea20000000a00 */
[----:B0-----:R-:W-:-:S07]  /*0190*/  IMAD.WIDE R40, R72, 0x4, R40 ;  /* 0x0000000448287825 */ /* 0x001fce00078e0228 */
[----:B------:R-:W0:Y:S01]  /*01a0*/  LDC.64 R54, c[0x0][0x3e0] ;  /* 0x0000f800ff367b82 */ /* 0x000e220000000a00 */
[----:B------:R-:W-:-:S07]  /*01b0*/  IMAD.WIDE R42, R87, 0x4, R40 ;  /* 0x00000004572a7825 */ /* 0x000fce00078e0228 */
[----:B------:R-:W3:Y:S01]  /*01c0*/  LDC.64 R58, c[0x0][0x3e8] ;  /* 0x0000fa00ff3a7b82 */ /* 0x000ee20000000a00 */
[----:B-1----:R-:W-:-:S04]  /*01d0*/  IMAD.WIDE R12, R72, 0x4, R12 ;  /* 0x00000004480c7825 */ /* 0x002fc800078e020c */
[----:B------:R-:W-:-:S03]  /*01e0*/  IMAD.WIDE R44, R87, 0x4, R42 ;  /* 0x00000004572c7825 */ /* 0x000fc600078e022a */
[----:B------:R-:W1:Y:S01]  /*01f0*/  LDC.64 R30, c[0x0][0x3b8] ;  /* 0x0000ee00ff1e7b82 */ /* 0x000e620000000a00 */
[----:B------:R-:W-:-:S04]  /*0200*/  IMAD.WIDE R92, R87, 0x4, R12 ;  /* 0x00000004575c7825 */ /* 0x000fc800078e020c */
[----:B--2---:R-:W-:-:S03]  /*0210*/  IMAD.WIDE R50, R72, 0x4, R50 ;  /* 0x0000000448327825 */ /* 0x004fc600078e0232 */
[----:B------:R-:W2:Y:S01]  /*0220*/  LDC.64 R38, c[0x0][0x3d0] ;  /* 0x0000f400ff267b82 */ /* 0x000ea20000000a00 */
[----:B------:R-:W-:-:S04]  /*0230*/  IMAD.WIDE R14, R87, 0x4, R92 ;  /* 0x00000004570e7825 */ /* 0x000fc800078e025c */
[----:B------:R-:W-:-:S04]  /*0240*/  IMAD.WIDE R46, R87, 0x4, R44 ;  /* 0x00000004572e7825 */ /* 0x000fc800078e022c */
[----:B------:R-:W-:-:S04]  /*0250*/  IMAD.WIDE R18, R87, 0x4, R14 ;  /* 0x0000000457127825 */ /* 0x000fc800078e020e */
[----:B------:R-:W-:-:S04]  /*0260*/  IMAD.WIDE R56, R87, 0x4, R50 ;  /* 0x0000000457387825 */ /* 0x000fc800078e0232 */
[----:B------:R-:W-:-:S04]  /*0270*/  IMAD.WIDE R48, R87, 0x4, R46 ;  /* 0x0000000457307825 */ /* 0x000fc800078e022e */
[----:B------:R-:W-:-:S04]  /*0280*/  IMAD.WIDE R20, R87, 0x4, R18 ;  /* 0x0000000457147825 */ /* 0x000fc800078e0212 */
[----:B------:R-:W-:-:S04]  /*0290*/  IMAD.WIDE R62, R87, 0x4, R56 ;  /* 0x00000004573e7825 */ /* 0x000fc800078e0238 */
[----:B------:R-:W-:-:S04]  /*02a0*/  IMAD.WIDE R52, R87, 0x4, R48 ;  /* 0x0000000457347825 */ /* 0x000fc800078e0230 */
[----:B0-----:R-:W-:-:S04]  /*02b0*/  IMAD.WIDE R54, R72, 0x4, R54 ;  /* 0x0000000448367825 */ /* 0x001fc800078e0236 */
[----:B------:R-:W-:Y:S01]  /*02c0*/  IMAD.WIDE R16, R87, 0x4, R20 ;  /* 0x0000000457107825 */ /* 0x000fe200078e0214 */
[----:B------:R0:W-:Y:S03]  /*02d0*/  STG.E desc[UR36][R54.64], RZ ;  /* 0x000000ff36007986 */ /* 0x0001e6000c101924 */
[----:B---3--:R-:W-:-:S04]  /*02e0*/  IMAD.WIDE R58, R72, 0x4, R58 ;  /* 0x00000004483a7825 */ /* 0x008fc800078e023a */
[C---:B------:R-:W-:Y:S01]  /*02f0*/  IMAD.WIDE R66, R87.reuse, 0x4, R62 ;  /* 0x0000000457427825 */ /* 0x040fe200078e023e */
[----:B------:R0:W-:Y:S03]  /*0300*/  STG.E desc[UR36][R58.64], RZ ;  /* 0x000000ff3a007986 */ /* 0x0001e6000c101924 */
[C---:B------:R-:W-:Y:S01]  /*0310*/  IMAD.WIDE R60, R87.reuse, 0x4, R52 ;  /* 0x00000004573c7825 */ /* 0x040fe200078e0234 */
[----:B------:R0:W-:Y:S03]  /*0320*/  STG.E desc[UR36][R50.64], RZ ;  /* 0x000000ff32007986 */ /* 0x0001e6000c101924 */
[C---:B------:R-:W-:Y:S01]  /*0330*/  IMAD.WIDE R10, R87.reuse, 0x4, R16 ;  /* 0x00000004570a7825 */ /* 0x040fe200078e0210 */
[----:B------:R0:W-:Y:S03]  /*0340*/  STG.E desc[UR36][R56.64], RZ ;  /* 0x000000ff38007986 */ /* 0x0001e6000c101924 */
[C---:B-1----:R-:W-:Y:S01]  /*0350*/  IMAD.WIDE R30, R72.reuse, 0x4, R30 ;  /* 0x00000004481e7825 */ /* 0x042fe200078e021e */
[----:B------:R0:W-:Y:S03]  /*0360*/  STG.E desc[UR36][R62.64], RZ ;  /* 0x000000ff3e007986 */ /* 0x0001e6000c101924 */
[C---:B------:R-:W-:Y:S01]  /*0370*/  IMAD.WIDE R64, R87.reuse, 0x4, R60 ;  /* 0x0000000457407825 */ /* 0x040fe200078e023c */
        /* <DEDUP_REMOVED lines=15> */
[----:B------:R-:W-:Y:S01]  /*0470*/  IMAD.WIDE R36, R87, 0x4, R34 ;  /* 0x0000000457247825 */ /* 0x000fe200078e0222 */
[----:B------:R0:W-:Y:S04]  /*0480*/  STG.E desc[UR36][R18.64], RZ ;  /* 0x000000ff12007986 */ /* 0x0001e8000c101924 */
        /* <DEDUP_REMOVED lines=12> */
[----:B------:R-:W3:Y:S04]  /*0550*/  LDG.E R76, desc[UR36][R32.64] ;  /* 0x00000024204c7981 */ /* 0x000ee8000c1e1900 */
[----:B------:R-:W3:Y:S04]  /*0560*/  LDG.E R77, desc[UR36][R34.64] ;  /* 0x00000024224d7981 */ /* 0x000ee8000c1e1900 */
[----:B------:R-:W4:Y:S01]  /*0570*/  LDG.E R78, desc[UR36][R36.64] ;  /* 0x00000024244e7981 */ /* 0x000f22000c1e1900 */
[----:B--2---:R-:W-:-:S03]  /*0580*/  IMAD.WIDE R38, R72, 0x4, R38 ;  /* 0x0000000448267825 */ /* 0x004fc600078e0226 */
[----:B------:R0:W5:Y:S04]  /*0590*/  LDG.E R90, desc[UR36][R30.64] ;  /* 0x000000241e5a7981 */ /* 0x000168000c1e1900 */
[----:B------:R0:W5:Y:S01]  /*05a0*/  LDG.E R94, desc[UR36][R38.64] ;  /* 0x00000024265e7981 */ /* 0x000162000c1e1900 */
[----:B------:R-:W-:Y:S01]  /*05b0*/  BSSY.RECONVERGENT B0, `(.L_x_0) ;  /* 0x0000046000007945 */ /* 0x000fe20003800200 */
[----:B------:R-:W-:Y:S01]  /*05c0*/  IADD3 R73, PT, PT, R1, 0x18, RZ ;  /* 0x0000001801497810 */ /* 0x000fe20007ffe0ff */
[----:B---3--:R-:W-:-:S04]  /*05d0*/  FADD R79, R76, R77 ;  /* 0x0000004d4c4f7221 */ /* 0x008fc80000000000 */
[----:B----4-:R-:W-:-:S04]  /*05e0*/  FADD R0, R78, R79 ;  /* 0x0000004f4e007221 */ /* 0x010fc80000000000 */
[----:B------:R-:W-:-:S04]  /*05f0*/  FMUL R83, R0, -1.8137990236282348633 ;  /* 0xbfe82a9100537820 */ /* 0x000fc80000400000 */
[C---:B------:R-:W-:Y:S01]  /*0600*/  FMUL R0, R83.reuse, 0.63661974668502807617 ;  /* 0x3f22f98353007820 */ /* 0x040fe20000400000 */
[----:B------:R-:W-:-:S05]  /*0610*/  FSETP.GE.AND P0, PT, |R83|, 105615, PT ;  /* 0x47ce47805300780b */ /* 0x000fca0003f06200 */
[----:B------:R-:W1:Y:S02]  /*0620*/  F2I.NTZ R0, R0 ;  /* 0x0000000000007305 */ /* 0x000e640000203100 */
[-C--:B-1----:R-:W-:Y:S02]  /*0630*/  I2FP.F32.S32 R2, R0.reuse ;  /* 0x0000000000027245 */ /* 0x082fe40000201400 */
[----:B------:R-:W-:-:S03]  /*0640*/  MOV R80, R0 ;  /* 0x0000000000507202 */ /* 0x000fc60000000f00 */
[----:B------:R-:W-:-:S04]  /*0650*/  FFMA R3, R2, -1.5707962512969970703, R83 ;  /* 0xbfc90fda02037823 */ /* 0x000fc80000000053 */
[----:B------:R-:W-:-:S04]  /*0660*/  FFMA R3, R2, -7.5497894158615963534e-08, R3 ;  /* 0xb3a2216802037823 */ /* 0x000fc80000000003 */
[----:B------:R-:W-:-:S05]  /*0670*/  FFMA R8, R2, -5.3903029534742383927e-15, R3 ;  /* 0xa7c234c502087823 */ /* 0x000fca0000000003 */
[----:B------:R-:W-:Y:S01]  /*0680*/  MOV R2, R8 ;  /* 0x0000000800027202 */ /* 0x000fe20000000f00 */
[----:B0-----:R-:W-:Y:S06]  /*0690*/  @!P0 BRA `(.L_x_1) ;  /* 0x0000000000dc8947 */ /* 0x001fec0003800000 */
[----:B------:R-:W-:-:S13]  /*06a0*/  FSETP.NEU.AND P1, PT, |R83|, +INF , PT ;  /* 0x7f8000005300780b */ /* 0x000fda0003f2d200 */
[----:B------:R-:W-:Y:S01]  /*06b0*/  @!P1 FMUL R2, RZ, R83 ;  /* 0x00000053ff029220 */ /* 0x000fe20000400000 */
[----:B------:R-:W-:Y:S01]  /*06c0*/  @!P1 MOV R0, RZ ;  /* 0x000000ff00009202 */ /* 0x000fe20000000f00 */
[----:B------:R-:W-:Y:S06]  /*06d0*/  @!P1 BRA `(.L_x_1) ;  /* 0x0000000000cc9947 */ /* 0x000fec0003800000 */
[----:B------:R-:W-:Y:S01]  /*06e0*/  SHF.L.U32 R0, R83, 0x8, RZ ;  /* 0x0000000853007819 */ /* 0x000fe200000006ff */
[----:B------:R-:W-:Y:S02]  /*06f0*/  HFMA2 R4, -RZ, RZ, 0, 0 ;  /* 0x00000000ff047431 */ /* 0x000fe400000001ff */
[----:B------:R-:W-:Y:S01]  /*0700*/  IMAD.MOV.U32 R5, RZ, RZ, R73 ;  /* 0x000000ffff057224 */ /* 0x000fe200078e0049 */
[----:B------:R-:W0:Y:S01]  /*0710*/  LDCU.64 UR6, c[0x4][0x18] ;  /* 0x01000300ff0677ac */ /* 0x000e220008000a00 */
[----:B------:R-:W-:Y:S01]  /*0720*/  LOP3.LUT R0, R0, 0x80000000, RZ, 0xfc, !PT ;  /* 0x8000000000007812 */ /* 0x000fe200078efcff */
[----:B------:R-:W-:Y:S01]  /*0730*/  UMOV UR5, URZ ;  /* 0x000000ff00057c82 */ /* 0x000fe20008000000 */
[----:B------:R-:W-:-:S05]  /*0740*/  UMOV UR4, URZ ;  /* 0x000000ff00047c82 */ /* 0x000fca0008000000 */
.L_x_2:
[----:B0-----:R-:W-:Y:S02]  /*0750*/  MOV R6, UR6 ;  /* 0x0000000600067c02 */ /* 0x001fe40008000f00 */
[----:B------:R-:W-:-:S05]  /*0760*/  MOV R7, UR7 ;  /* 0x0000000700077c02 */ /* 0x000fca0008000f00 */
[----:B------:R-:W2:Y:S01]  /*0770*/  LDG.E.CONSTANT R3, desc[UR36][R6.64] ;  /* 0x0000002406037981 */ /* 0x000ea2000c1e9900 */
[----:B------:R-:W-:Y:S02]  /*0780*/  UIADD3 UR6, UP0, UPT, UR6, 0x4, URZ ;  /* 0x0000000406067890 */ /* 0x000fe4000ff1e0ff */
[----:B------:R-:W-:Y:S02]  /*0790*/  UIADD3 UR4, UPT, UPT, UR4, 0x1, URZ ;  /* 0x0000000104047890 */ /* 0x000fe4000fffe0ff */
[----:B------:R-:W-:Y:S02]  /*07a0*/  UIADD3.X UR7, UPT, UPT, URZ, UR7, URZ, UP0, !UPT ;  /* 0x00000007ff077290 */ /* 0x000fe400087fe4ff */
[----:B------:R-:W-:Y:S01]  /*07b0*/  UISETP.NE.AND UP0, UPT, UR4, 0x6, UPT ;  /* 0x000000060400788c */ /* 0x000fe2000bf05270 */
[----:B--2---:R-:W-:-:S03]  /*07c0*/  IMAD.WIDE.U32 R2, R3, R0, RZ ;  /* 0x0000000003027225 */ /* 0x004fc600078e00ff */
[----:B------:R-:W-:-:S04]  /*07d0*/  IADD3 R2, P1, PT, R2, R4, RZ ;  /* 0x0000000402027210 */ /* 0x000fc80007f3e0ff */
[----:B------:R-:W-:Y:S01]  /*07e0*/  IADD3.X R4, PT, PT, R3, UR5, RZ, P1, !PT ;  /* 0x0000000503047c10 */ /* 0x000fe20008ffe4ff */
[----:B------:R0:W-:Y:S02]  /*07f0*/  STL [R5], R2 ;  /* 0x0000000205007387 */ /* 0x0001e40000100800 */
[----:B0-----:R-:W-:Y:S01]  /*0800*/  IADD3 R5, PT, PT, R5, 0x4, RZ ;  /* 0x0000000405057810 */ /* 0x001fe20007ffe0ff */
[----:B------:R-:W-:Y:S06]  /*0810*/  BRA.U UP0, `(.L_x_2) ;  /* 0xfffffffd00cc7547 */ /* 0x000fec000b83ffff */
[----:B------:R-:W-:Y:S01]  /*0820*/  SHF.R.U32.HI R0, RZ, 0x17, R83 ;  /* 0x00000017ff007819 */ /* 0x000fe20000011653 */
[----:B------:R0:W-:Y:S03]  /*0830*/  STL [R1+0x30], R4 ;  /* 0x0000300401007387 */ /* 0x0001e60000100800 */
[C---:B------:R-:W-:Y:S02]  /*0840*/  LOP3.LUT R2, R0.reuse, 0xe0, RZ, 0xc0, !PT ;  /* 0x000000e000027812 */ /* 0x040fe400078ec0ff */
[----:B------:R-:W-:Y:S02]  /*0850*/  LOP3.LUT P1, RZ, R0, 0x1f, RZ, 0xc0, !PT ;  /* 0x0000001f00ff7812 */ /* 0x000fe4000782c0ff */
[----:B------:R-:W-:-:S04]  /*0860*/  IADD3 R2, PT, PT, R2, -0x80, RZ ;  /* 0xffffff8002027810 */ /* 0x000fc80007ffe0ff */
[----:B------:R-:W-:-:S05]  /*0870*/  SHF.R.U32.HI R2, RZ, 0x5, R2 ;  /* 0x00000005ff027819 */ /* 0x000fca0000011602 */
[----:B------:R-:W-:-:S05]  /*0880*/  IMAD R9, R2, -0x4, R73 ;  /* 0xfffffffc02097824 */ /* 0x000fca00078e0249 */
[----:B------:R-:W2:Y:S04]  /*0890*/  LDL R3, [R9+0x18] ;  /* 0x0000180009037983 */ /* 0x000ea80000100800 */
[----:B------:R-:W2:Y:S04]  /*08a0*/  LDL R2, [R9+0x14] ;  /* 0x0000140009027983 */ /* 0x000ea80000100800 */
[----:B------:R-:W3:Y:S01]  /*08b0*/  @P1 LDL R5, [R9+0x10] ;  /* 0x0000100009051983 */ /* 0x000ee20000100800 */
[----:B------:R-:W-:Y:S01]  /*08c0*/  LOP3.LUT R0, R0, 0x1f, RZ, 0xc0, !PT ;  /* 0x0000001f00007812 */ /* 0x000fe200078ec0ff */
[----:B------:R-:W-:Y:S01]  /*08d0*/  UMOV UR4, 0x54442d19 ;  /* 0x54442d1900047882 */ /* 0x000fe20000000000 */
[----:B------:R-:W-:-:S02]  /*08e0*/  UMOV UR5, 0x3bf921fb ;  /* 0x3bf921fb00057882 */ /* 0x000fc40000000000 */
[-C--:B--2---:R-:W-:Y:S02]  /*08f0*/  @P1 SHF.L.W.U32.HI R3, R2, R0.reuse, R3 ;  /* 0x0000000002031219 */ /* 0x084fe40000010e03 */
[----:B---3--:R-:W-:Y:S02]  /*0900*/  @P1 SHF.L.W.U32.HI R2, R5, R0, R2 ;  /* 0x0000000005021219 */ /* 0x008fe40000010e02 */
[----:B------:R-:W-:Y:S02]  /*0910*/  ISETP.GE.AND P1, PT, R83, RZ, PT ;  /* 0x000000ff5300720c */ /* 0x000fe40003f26270 */
[C---:B------:R-:W-:Y:S02]  /*0920*/  SHF.L.W.U32.HI R0, R2.reuse, 0x2, R3 ;  /* 0x0000000202007819 */ /* 0x040fe40000010e03 */
[----:B------:R-:W-:Y:S02]  /*0930*/  SHF.L.U32 R2, R2, 0x2, RZ ;  /* 0x0000000202027819 */ /* 0x000fe400000006ff */
[----:B------:R-:W-:-:S02]  /*0940*/  SHF.R.S32.HI R5, RZ, 0x1f, R0 ;  /* 0x0000001fff057819 */ /* 0x000fc40000011400 */
[----:B------:R-:W-:Y:S02]  /*0950*/  SHF.R.U32.HI R3, RZ, 0x1e, R3 ;  /* 0x0000001eff037819 */ /* 0x000fe40000011603 */
[C---:B------:R-:W-:Y:S02]  /*0960*/  LOP3.LUT R6, R5.reuse, R2, RZ, 0x3c, !PT ;  /* 0x0000000205067212 */ /* 0x040fe400078e3cff */
[----:B------:R-:W-:Y:S02]  /*0970*/  LOP3.LUT R7, R5, R0, RZ, 0x3c, !PT ;  /* 0x0000000005077212 */ /* 0x000fe400078e3cff */
[C---:B------:R-:W-:Y:S02]  /*0980*/  LOP3.LUT R2, R0.reuse, R83, RZ, 0x3c, !PT ;  /* 0x0000005300027212 */ /* 0x040fe400078e3cff */
[----:B------:R-:W-:Y:S02]  /*0990*/  LEA.HI R0, R0, R3, RZ, 0x1 ;  /* 0x0000000300007211 */ /* 0x000fe400078f08ff */
[----:B------:R-:W0:Y:S01]  /*09a0*/  I2F.F64.S64 R6, R6 ;  /* 0x0000000600067312 */ /* 0x000e220000301c00 */
[----:B------:R-:W-:-:S02]  /*09b0*/  ISETP.GE.AND P2, PT, R2, RZ, PT ;  /* 0x000000ff0200720c */ /* 0x000fc40003f46270 */
[----:B------:R-:W-:-:S04]  /*09c0*/  IADD3 R2, PT, PT, -R0, RZ, RZ ;  /* 0x000000ff00027210 */ /* 0x000fc80007ffe1ff */
[----:B------:R-:W-:Y:S01]  /*09d0*/  @!P1 MOV R0, R2 ;  /* 0x0000000200009202 */ /* 0x000fe20000000f00 */
[----:B0-----:R-:W-:-:S10]  /*09e0*/  DMUL R4, R6, UR4 ;  /* 0x0000000406047c28 */ /* 0x001fd40008000000 */
[----:B------:R-:W0:Y:S02]  /*09f0*/  F2F.F32.F64 R4, R4 ;  /* 0x0000000400047310 */ /* 0x000e240000301000 */
[----:B0-----:R-:W-:-:S07]  /*0a00*/  FSEL R2, -R4, R4, !P2 ;  /* 0x0000000404027208 */ /* 0x001fce0005000100 */
.L_x_1:
[----:B------:R-:W-:Y:S05]  /*0a10*/  BSYNC.RECONVERGENT B0 ;  /* 0x0000000000007941 */ /* 0x000fea0003800200 */
.L_x_0:
[----:B------:R-:W-:Y:S02]  /*0a20*/  HFMA2 R74, -RZ, RZ, 1.0078125, -8.98838043212890625e-05 ;  /* 0x3c0885e4ff4a7431 */ /* 0x000fe400000001ff */
[----:B------:R-:W-:Y:S02]  /*0a30*/  IMAD.MOV.U32 R91, RZ, RZ, 0x37cbac00 ;  /* 0x37cbac00ff5b7424 */ /* 0x000fe400078e00ff */
[----:B------:R-:W-:Y:S01]  /*0a40*/  FMUL R3, R2, R2 ;  /* 0x0000000202037220 */ /* 0x000fe20000400000 */
[C---:B------:R-:W-:Y:S01]  /*0a50*/  LOP3.LUT R5, R0.reuse, 0x1, RZ, 0xc0, !PT ;  /* 0x0000000100057812 */ /* 0x040fe200078ec0ff */
[----:B------:R-:W-:Y:S01]  /*0a60*/  BSSY.RECONVERGENT B0, `(.L_x_3) ;  /* 0x0000047000007945 */ /* 0x000fe20003800200 */
[----:B------:R-:W-:Y:S01]  /*0a70*/  IADD3 R0, PT, PT, R0, 0x1, RZ ;  /* 0x0000000100007810 */ /* 0x000fe20007ffe0ff */
[----:B------:R-:W-:Y:S01]  /*0a80*/  FFMA R4, R3, R91, -0.0013887860113754868507 ;  /* 0xbab607ed03047423 */ /* 0x000fe2000000005b */
[----:B------:R-:W-:Y:S02]  /*0a90*/  ISETP.NE.U32.AND P1, PT, R5, 0x1, PT ;  /* 0x000000010500780c */ /* 0x000fe40003f25070 */
[----:B------:R-:W-:-:S02]  /*0aa0*/  MOV R75, 0x3e2aaaa8 ;  /* 0x3e2aaaa8004b7802 */ /* 0x000fc40000000f00 */
[----:B------:R-:W-:Y:S02]  /*0ab0*/  FSEL R4, R4, -0.00019574658654164522886, P1 ;  /* 0xb94d415304047808 */ /* 0x000fe40000800000 */
[----:B------:R-:W-:Y:S02]  /*0ac0*/  FSEL R6, R74, 0.041666727513074874878, !P1 ;  /* 0x3d2aaabb4a067808 */ /* 0x000fe40004800000 */
[----:B------:R-:W-:Y:S02]  /*0ad0*/  LOP3.LUT P2, RZ, R0, 0x2, RZ, 0xc0, !PT ;  /* 0x0000000200ff7812 */ /* 0x000fe4000784c0ff */
[----:B------:R-:W-:Y:S01]  /*0ae0*/  FSEL R0, R2, 1, !P1 ;  /* 0x3f80000002007808 */ /* 0x000fe20004800000 */
[----:B------:R-:W-:Y:S01]  /*0af0*/  FFMA R4, R3, R4, R6 ;  /* 0x0000000403047223 */ /* 0x000fe20000000006 */
[----:B------:R-:W-:-:S03]  /*0b00*/  FSEL R5, -R75, -0.4999999701976776123, !P1 ;  /* 0xbeffffff4b057808 */ /* 0x000fc60004800100 */
[C---:B------:R-:W-:Y:S02]  /*0b10*/  FFMA R81, R3.reuse, R0, RZ ;  /* 0x0000000003517223 */ /* 0x040fe400000000ff */
[----:B------:R-:W-:-:S04]  /*0b20*/  FFMA R4, R3, R4, R5 ;  /* 0x0000000403047223 */ /* 0x000fc80000000005 */
[----:B------:R-:W-:-:S04]  /*0b30*/  FFMA R81, R81, R4, R0 ;  /* 0x0000000451517223 */ /* 0x000fc80000000000 */
[----:B------:R-:W-:Y:S01]  /*0b40*/  @P2 FADD R81, RZ, -R81 ;  /* 0x80000051ff512221 */ /* 0x000fe20000000000 */
[----:B------:R-:W-:Y:S06]  /*0b50*/  @!P0 BRA `(.L_x_4) ;  /* 0x0000000000dc8947 */ /* 0x000fec0003800000 */
[----:B------:R-:W-:-:S13]  /*0b60*/  FSETP.NEU.AND P0, PT, |R83|, +INF , PT ;  /* 0x7f8000005300780b */ /* 0x000fda0003f0d200 */
[----:B------:R-:W-:Y:S01]  /*0b70*/  @!P0 FMUL R8, RZ, R83 ;  /* 0x00000053ff088220 */ /* 0x000fe20000400000 */
[----:B------:R-:W-:Y:S01]  /*0b80*/  @!P0 MOV R80, RZ ;  /* 0x000000ff00508202 */ /* 0x000fe20000000f00 */
[----:B------:R-:W-:Y:S06]  /*0b90*/  @!P0 BRA `(.L_x_4) ;  /* 0x0000000000cc8947 */ /* 0x000fec0003800000 */
[----:B------:R-:W-:Y:S01]  /*0ba0*/  SHF.L.U32 R0, R83, 0x8, RZ ;  /* 0x0000000853007819 */ /* 0x000fe200000006ff */
[----:B------:R-:W-:Y:S01]  /*0bb0*/  HFMA2 R6, -RZ, RZ, 0, 0 ;  /* 0x00000000ff067431 */ /* 0x000fe200000001ff */
[----:B------:R-:W-:Y:S01]  /*0bc0*/  MOV R7, R73 ;  /* 0x0000004900077202 */ /* 0x000fe20000000f00 */
[----:B------:R-:W0:Y:S01]  /*0bd0*/  LDCU.64 UR6, c[0x4][0x18] ;  /* 0x01000300ff0677ac */ /* 0x000e220008000a00 */
[----:B------:R-:W-:Y:S01]  /*0be0*/  LOP3.LUT R9, R0, 0x80000000, RZ, 0xfc, !PT ;  /* 0x8000000000097812 */ /* 0x000fe200078efcff */
[----:B------:R-:W-:Y:S01]  /*0bf0*/  UMOV UR5, URZ ;  /* 0x000000ff00057c82 */ /* 0x000fe20008000000 */
[----:B------:R-:W-:-:S05]  /*0c00*/  UMOV UR4, URZ ;  /* 0x000000ff00047c82 */ /* 0x000fca0008000000 */
.L_x_5:
[----:B0-----:R-:W-:Y:S01]  /*0c10*/  IMAD.U32 R4, RZ, RZ, UR6 ;  /* 0x00000006ff047e24 */ /* 0x001fe2000f8e00ff */
        /* <DEDUP_REMOVED lines=24> */
[----:B------:R-:W-:Y:S01]  /*0da0*/  UMOV UR5, 0x3bf921fb ;  /* 0x3bf921fb00057882 */ /* 0x000fe20000000000 */
[----:B------:R-:W-:-:S02]  /*0db0*/  ISETP.GE.AND P1, PT, R83, RZ, PT ;  /* 0x000000ff5300720c */ /* 0x000fc40003f26270 */
[-C--:B--2---:R-:W-:Y:S02]  /*0dc0*/  @P0 SHF.L.W.U32.HI R0, R3, R4.reuse, R0 ;  /* 0x0000000403000219 */ /* 0x084fe40000010e00 */
[----:B---3--:R-:W-:-:S04]  /*0dd0*/  @P0 SHF.L.W.U32.HI R3, R2, R4, R3 ;  /* 0x0000000402030219 */ /* 0x008fc80000010e03 */
[C---:B------:R-:W-:Y:S02]  /*0de0*/  SHF.L.W.U32.HI R2, R3.reuse, 0x2, R0 ;  /* 0x0000000203027819 */ /* 0x040fe40000010e00 */
[----:B------:R-:W-:Y:S02]  /*0df0*/  SHF.L.U32 R3, R3, 0x2, RZ ;  /* 0x0000000203037819 */ /* 0x000fe400000006ff */
[----:B------:R-:W-:Y:S02]  /*0e00*/  SHF.R.S32.HI R4, RZ, 0x1f, R2 ;  /* 0x0000001fff047819 */ /* 0x000fe40000011402 */
[----:B------:R-:W-:Y:S02]  /*0e10*/  LOP3.LUT R83, R2, R83, RZ, 0x3c, !PT ;  /* 0x0000005302537212 */ /* 0x000fe400078e3cff */
[C---:B------:R-:W-:Y:S02]  /*0e20*/  LOP3.LUT R8, R4.reuse, R3, RZ, 0x3c, !PT ;  /* 0x0000000304087212 */ /* 0x040fe400078e3cff */
[----:B------:R-:W-:-:S02]  /*0e30*/  LOP3.LUT R9, R4, R2, RZ, 0x3c, !PT ;  /* 0x0000000204097212 */ /* 0x000fc400078e3cff */
[----:B------:R-:W-:Y:S02]  /*0e40*/  SHF.R.U32.HI R3, RZ, 0x1e, R0 ;  /* 0x0000001eff037819 */ /* 0x000fe40000011600 */
[----:B------:R-:W-:Y:S02]  /*0e50*/  ISETP.GE.AND P0, PT, R83, RZ, PT ;  /* 0x000000ff5300720c */ /* 0x000fe40003f06270 */
[----:B------:R-:W1:Y:S01]  /*0e60*/  I2F.F64.S64 R8, R8 ;  /* 0x0000000800087312 */ /* 0x000e620000301c00 */
[----:B------:R-:W-:-:S04]  /*0e70*/  LEA.HI R80, R2, R3, RZ, 0x1 ;  /* 0x0000000302507211 */ /* 0x000fc800078f08ff */
[----:B------:R-:W-:-:S04]  /*0e80*/  IADD3 R0, PT, PT, -R80, RZ, RZ ;  /* 0x000000ff50007210 */ /* 0x000fc80007ffe1ff */
[----:B------:R-:W-:Y:S01]  /*0e90*/  @!P1 MOV R80, R0 ;  /* 0x0000000000509202 */ /* 0x000fe20000000f00 */
[----:B-1----:R-:W-:-:S10]  /*0ea0*/  DMUL R4, R8, UR4 ;  /* 0x0000000408047c28 */ /* 0x002fd40008000000 */
[----:B------:R-:W1:Y:S02]  /*0eb0*/  F2F.F32.F64 R4, R4 ;  /* 0x0000000400047310 */ /* 0x000e640000301000 */
[----:B01----:R-:W-:-:S07]  /*0ec0*/  FSEL R8, -R4, R4, !P0 ;  /* 0x0000000404087208 */ /* 0x003fce0004000100 */
.L_x_4:
[----:B------:R-:W-:Y:S05]  /*0ed0*/  BSYNC.RECONVERGENT B0 ;  /* 0x0000000000007941 */ /* 0x000fea0003800200 */
.L_x_3:
[----:B------:R-:W-:Y:S01]  /*0ee0*/  FADD R79, -R78, R79 ;  /* 0x0000004f4e4f7221 */ /* 0x000fe20000000100 */
[----:B------:R-:W-:Y:S02]  /*0ef0*/  HFMA2 R96, -RZ, RZ, 1.291015625, -0.052581787109375 ;  /* 0x3d2aaabbff607431 */ /* 0x000fe400000001ff */
[----:B------:R-:W-:Y:S01]  /*0f00*/  FMUL R2, R8, R8 ;  /* 0x0000000808027220 */ /* 0x000fe20000400000 */
[----:B------:R-:W-:Y:S01]  /*0f10*/  LOP3.LUT R0, R80, 0x1, RZ, 0xc0, !PT ;  /* 0x0000000150007812 */ /* 0x000fe200078ec0ff */
[----:B------:R-:W-:Y:S01]  /*0f20*/  FMUL R79, R79, 1.8137990236282348633 ;  /* 0x3fe82a914f4f7820 */ /* 0x000fe20000400000 */
[----:B------:R-:W-:Y:S02]  /*0f30*/  IMAD.MOV.U32 R95, RZ, RZ, 0x3effffff ;  /* 0x3effffffff5f7424 */ /* 0x000fe400078e00ff */
[----:B------:R-:W-:Y:S01]  /*0f40*/  FFMA R3, R2, R91, -0.0013887860113754868507 ;  /* 0xbab607ed02037423 */ /* 0x000fe2000000005b */
[----:B------:R-:W-:Y:S01]  /*0f50*/  ISETP.NE.U32.AND P0, PT, R0, 0x1, PT ;  /* 0x000000010000780c */ /* 0x000fe20003f05070 */
[----:B------:R-:W-:Y:S01]  /*0f60*/  FMUL R4, R79, 0.63661974668502807617 ;  /* 0x3f22f9834f047820 */ /* 0x000fe20000400000 */
[----:B------:R-:W-:Y:S01]  /*0f70*/  LOP3.LUT P1, RZ, R80, 0x2, RZ, 0xc0, !PT ;  /* 0x0000000250ff7812 */ /* 0x000fe2000782c0ff */
[----:B------:R-:W-:Y:S01]  /*0f80*/  BSSY.RECONVERGENT B0, `(.L_x_6) ;  /* 0x000004a000007945 */ /* 0x000fe20003800200 */
[----:B------:R-:W-:Y:S01]  /*0f90*/  FSEL R3, R3, -0.00019574658654164522886, !P0 ;  /* 0xb94d415303037808 */ /* 0x000fe20004000000 */
[----:B------:R-:W0:Y:S01]  /*0fa0*/  F2I.NTZ R9, R4 ;  /* 0x0000000400097305 */ /* 0x000e220000203100 */
[----:B------:R-:W-:-:S02]  /*0fb0*/  FSEL R5, R96, 0.0083327032625675201416, !P0 ;  /* 0x3c0885e460057808 */ /* 0x000fc40004000000 */
[----:B------:R-:W-:Y:S02]  /*0fc0*/  FSEL R7, -R95, -0.16666662693023681641, !P0 ;  /* 0xbe2aaaa85f077808 */ /* 0x000fe40004000100 */
[----:B------:R-:W-:Y:S01]  /*0fd0*/  FSEL R0, R8, 1, P0 ;  /* 0x3f80000008007808 */ /* 0x000fe20000000000 */
[----:B------:R-:W-:Y:S01]  /*0fe0*/  FFMA R3, R2, R3, R5 ;  /* 0x0000000302037223 */ /* 0x000fe20000000005 */
[----:B------:R-:W-:-:S03]  /*0ff0*/  FSETP.GE.AND P0, PT, |R79|, 105615, PT ;  /* 0x47ce47804f00780b */ /* 0x000fc60003f06200 */
[C---:B------:R-:W-:Y:S01]  /*1000*/  FFMA R3, R2.reuse, R3, R7 ;  /* 0x0000000302037223 */ /* 0x040fe20000000007 */
[----:B------:R-:W-:Y:S01]  /*1010*/  FFMA R83, R2, R0, RZ ;  /* 0x0000000002537223 */ /* 0x000fe200000000ff */
[----:B0-----:R-:W-:-:S03]  /*1020*/  I2FP.F32.S32 R6, R9 ;  /* 0x0000000900067245 */ /* 0x001fc60000201400 */
[----:B------:R-:W-:Y:S01]  /*1030*/  FFMA R83, R83, R3, R0 ;  /* 0x0000000353537223 */ /* 0x000fe20000000000 */
[----:B------:R-:W-:Y:S01]  /*1040*/  MOV R80, R9 ;  /* 0x0000000900507202 */ /* 0x000fe20000000f00 */
[C---:B------:R-:W-:Y:S02]  /*1050*/  FFMA R5, R6.reuse, -1.5707962512969970703, R79 ;  /* 0xbfc90fda06057823 */ /* 0x040fe4000000004f */
[----:B------:R-:W-:Y:S02]  /*1060*/  @P1 FADD R83, RZ, -R83 ;  /* 0x80000053ff531221 */ /* 0x000fe40000000000 */
[----:B------:R-:W-:-:S04]  /*1070*/  FFMA R5, R6, -7.5497894158615963534e-08, R5 ;  /* 0xb3a2216806057823 */ /* 0x000fc80000000005 */
[----:B------:R-:W-:-:S05]  /*1080*/  FFMA R8, R6, -5.3903029534742383927e-15, R5 ;  /* 0xa7c234c506087823 */ /* 0x000fca0000000005 */
[----:B------:R-:W-:Y:S01]  /*1090*/  MOV R0, R8 ;  /* 0x0000000800007202 */ /* 0x000fe20000000f00 */
        /* <DEDUP_REMOVED lines=12> */
.L_x_8:
[----:B0-----:R-:W-:Y:S01]  /*1160*/  MOV R6, UR6 ;  /* 0x0000000600067c02 */ /* 0x001fe20008000f00 */
[----:B------:R-:W-:-:S05]  /*1170*/  IMAD.U32 R7, RZ, RZ, UR7 ;  /* 0x00000007ff077e24 */ /* 0x000fca000f8e00ff */
        /* <DEDUP_REMOVED lines=33> */
[C---:B------:R-:W-:Y:S02]  /*1390*/  LEA.HI R9, R0.reuse, R3, RZ, 0x1 ;  /* 0x0000000300097211 */ /* 0x040fe400078f08ff */
[----:B------:R-:W-:Y:S02]  /*13a0*/  LOP3.LUT R2, R0, R79, RZ, 0x3c, !PT ;  /* 0x0000004f00027212 */ /* 0x000fe400078e3cff */
[----:B------:R-:W0:Y:S01]  /*13b0*/  I2F.F64.S64 R6, R6 ;  /* 0x0000000600067312 */ /* 0x000e220000301c00 */
[----:B------:R-:W-:-:S02]  /*13c0*/  IADD3 R0, PT, PT, -R9, RZ, RZ ;  /* 0x000000ff09007210 */ /* 0x000fc40007ffe1ff */
[----:B------:R-:W-:Y:S02]  /*13d0*/  ISETP.GE.AND P2, PT, R2, RZ, PT ;  /* 0x000000ff0200720c */ /* 0x000fe40003f46270 */
[----:B------:R-:W-:Y:S01]  /*13e0*/  @!P1 MOV R9, R0 ;  /* 0x0000000000099202 */ /* 0x000fe20000000f00 */
[----:B0-----:R-:W-:-:S10]  /*13f0*/  DMUL R4, R6, UR4 ;  /* 0x0000000406047c28 */ /* 0x001fd40008000000 */
[----:B------:R-:W0:Y:S02]  /*1400*/  F2F.F32.F64 R4, R4 ;  /* 0x0000000400047310 */ /* 0x000e240000301000 */
[----:B0-----:R-:W-:-:S07]  /*1410*/  FSEL R0, -R4, R4, !P2 ;  /* 0x0000000404007208 */ /* 0x001fce0005000100 */
.L_x_7:
[----:B------:R-:W-:Y:S05]  /*1420*/  BSYNC.RECONVERGENT B0 ;  /* 0x0000000000007941 */ /* 0x000fea0003800200 */
.L_x_6:
[----:B------:R-:W-:Y:S01]  /*1430*/  FMUL R2, R0, R0 ;  /* 0x0000000000027220 */ /* 0x000fe20000400000 */
[C---:B------:R-:W-:Y:S01]  /*1440*/  LOP3.LUT R4, R9.reuse, 0x1, RZ, 0xc0, !PT ;  /* 0x0000000109047812 */ /* 0x040fe200078ec0ff */
[----:B------:R-:W-:Y:S02]  /*1450*/  BSSY.RECONVERGENT B0, `(.L_x_9) ;  /* 0x0000046000007945 */ /* 0x000fe40003800200 */
[----:B------:R-:W-:Y:S01]  /*1460*/  FFMA R3, R2, R91, -0.0013887860113754868507 ;  /* 0xbab607ed02037423 */ /* 0x000fe2000000005b */
[----:B------:R-:W-:Y:S02]  /*1470*/  ISETP.NE.U32.AND P1, PT, R4, 0x1, PT ;  /* 0x000000010400780c */ /* 0x000fe40003f25070 */
[----:B------:R-:W-:Y:S02]  /*1480*/  IADD3 R4, PT, PT, R9, 0x1, RZ ;  /* 0x0000000109047810 */ /* 0x000fe40007ffe0ff */
[----:B------:R-:W-:Y:S02]  /*1490*/  FSEL R3, R3, -0.00019574658654164522886, P1 ;  /* 0xb94d415303037808 */ /* 0x000fe40000800000 */
[----:B------:R-:W-:-:S02]  /*14a0*/  FSEL R5, R74, 0.041666727513074874878, !P1 ;  /* 0x3d2aaabb4a057808 */ /* 0x000fc40004800000 */
        /* <DEDUP_REMOVED lines=13> */
[----:B------:R-:W-:Y:S02]  /*1580*/  IMAD.SHL.U32 R0, R79, 0x100, RZ ;  /* 0x000001004f007824 */ /* 0x000fe400078e00ff */
[----:B------:R-:W-:Y:S01]  /*1590*/  HFMA2 R6, -RZ, RZ, 0, 0 ;  /* 0x00000000ff067431 */ /* 0x000fe200000001ff */
[----:B------:R-:W-:Y:S01]  /*15a0*/  MOV R7, R73 ;  /* 0x0000004900077202 */ /* 0x000fe20000000f00 */
[----:B------:R-:W0:Y:S01]  /*15b0*/  LDCU.64 UR6, c[0x4][0x18] ;  /* 0x01000300ff0677ac */ /* 0x000e220008000a00 */
[----:B------:R-:W-:Y:S01]  /*15c0*/  LOP3.LUT R9, R0, 0x80000000, RZ, 0xfc, !PT ;  /* 0x8000000000097812 */ /* 0x000fe200078efcff */
[----:B------:R-:W-:Y:S01]  /*15d0*/  UMOV UR5, URZ ;  /* 0x000000ff00057c82 */ /* 0x000fe20008000000 */
[----:B------:R-:W-:-:S05]  /*15e0*/  UMOV UR4, URZ ;  /* 0x000000ff00047c82 */ /* 0x000fca0008000000 */
.L_x_11:
        /* <DEDUP_REMOVED lines=38> */
[----:B------:R-:W-:-:S05]  /*1850*/  LEA.HI R80, R2, R3, RZ, 0x1 ;  /* 0x0000000302507211 */ /* 0x000fca00078f08ff */
[----:B------:R-:W-:-:S05]  /*1860*/  IMAD.MOV R0, RZ, RZ, -R80 ;  /* 0x000000ffff007224 */ /* 0x000fca00078e0a50 */
[----:B------:R-:W-:Y:S01]  /*1870*/  @!P1 MOV R80, R0 ;  /* 0x0000000000509202 */ /* 0x000fe20000000f00 */
[----:B-1----:R-:W-:-:S10]  /*1880*/  DMUL R4, R8, UR4 ;  /* 0x0000000408047c28 */ /* 0x002fd40008000000 */
[----:B------:R-:W1:Y:S02]  /*1890*/  F2F.F32.F64 R4, R4 ;  /* 0x0000000400047310 */ /* 0x000e640000301000 */
[----:B01----:R-:W-:-:S07]  /*18a0*/  FSEL R8, -R4, R4, !P0 ;  /* 0x0000000404087208 */ /* 0x003fce0004000100 */
.L_x_10:
[----:B------:R-:W-:Y:S05]  /*18b0*/  BSYNC.RECONVERGENT B0 ;  /* 0x0000000000007941 */ /* 0x000fea0003800200 */
.L_x_9:
[----:B------:R-:W-:Y:S01]  /*18c0*/  FADD R3, R76, -R77 ;  /* 0x8000004d4c037221 */ /* 0x000fe20000000000 */
[----:B------:R-:W-:Y:S01]  /*18d0*/  FMUL R2, R8, R8 ;  /* 0x0000000808027220 */ /* 0x000fe20000400000 */
[----:B------:R-:W-:Y:S01]  /*18e0*/  LOP3.LUT R0, R80, 0x1, RZ, 0xc0, !PT ;  /* 0x0000000150007812 */ /* 0x000fe200078ec0ff */
[----:B------:R-:W-:Y:S01]  /*18f0*/  BSSY.RECONVERGENT B0, `(.L_x_12) ;  /* 0x0000050000007945 */ /* 0x000fe20003800200 */
[----:B------:R-:W-:Y:S01]  /*1900*/  FADD R3, R78, R3 ;  /* 0x000000034e037221 */ /* 0x000fe20000000000 */
[----:B------:R-:W-:Y:S02]  /*1910*/  LOP3.LUT P1, RZ, R80, 0x2, RZ, 0xc0, !PT ;  /* 0x0000000250ff7812 */ /* 0x000fe4000782c0ff */
[----:B------:R-:W-:Y:S01]  /*1920*/  ISETP.NE.U32.AND P0, PT, R0, 0x1, PT ;  /* 0x000000010000780c */ /* 0x000fe20003f05070 */
[----:B------:R-:W-:Y:S01]  /*1930*/  FMUL R79, R3, 1.8137990236282348633 ;  /* 0x3fe82a91034f7820 */ /* 0x000fe20000400000 */
[----:B------:R-:W-:Y:S02]  /*1940*/  FFMA R3, R2, R91, -0.0013887860113754868507 ;  /* 0xbab607ed02037423 */ /* 0x000fe4000000005b */
[----:B------:R-:W-:Y:S01]  /*1950*/  FSEL R5, R96, 0.0083327032625675201416, !P0 ;  /* 0x3c0885e460057808 */ /* 0x000fe20004000000 */
[----:B------:R-:W-:Y:S01]  /*1960*/  FMUL R4, R79, 0.63661974668502807617 ;  /* 0x3f22f9834f047820 */ /* 0x000fe20000400000 */
[----:B------:R-:W-:-:S02]  /*1970*/  FSEL R7, -R95, -0.16666662693023681641, !P0 ;  /* 0xbe2aaaa85f077808 */ /* 0x000fc40004000100 */
[----:B------:R-:W-:Y:S01]  /*1980*/  FSEL R3, R3, -0.00019574658654164522886, !P0 ;  /* 0xb94d415303037808 */ /* 0x000fe20004000000 */
[----:B------:R-:W0:Y:S01]  /*1990*/  F2I.NTZ R9, R4 ;  /* 0x0000000400097305 */ /* 0x000e220000203100 */
[----:B------:R-:W-:Y:S02]  /*19a0*/  FSEL R0, R8, 1, P0 ;  /* 0x3f80000008007808 */ /* 0x000fe40000000000 */
[----:B------:R-:W-:Y:S01]  /*19b0*/  FSETP.GE.AND P0, PT, |R79|, 105615, PT ;  /* 0x47ce47804f00780b */ /* 0x000fe20003f06200 */
[C---:B------:R-:W-:Y:S02]  /*19c0*/  FFMA R3, R2.reuse, R3, R5 ;  /* 0x0000000302037223 */ /* 0x040fe40000000005 */
[C---:B------:R-:W-:Y:S02]  /*19d0*/  FFMA R89, R2.reuse, R0, RZ ;  /* 0x0000000002597223 */ /* 0x040fe400000000ff */
[----:B------:R-:W-:-:S04]  /*19e0*/  FFMA R3, R2, R3, R7 ;  /* 0x0000000302037223 */ /* 0x000fc80000000007 */
[----:B------:R-:W-:Y:S01]  /*19f0*/  FFMA R89, R89, R3, R0 ;  /* 0x0000000359597223 */ /* 0x000fe20000000000 */
[----:B0-----:R-:W-:-:S03]  /*1a00*/  I2FP.F32.S32 R6, R9 ;  /* 0x0000000900067245 */ /* 0x001fc60000201400 */
[----:B------:R-:W-:Y:S01]  /*1a10*/  @P1 FADD R89, RZ, -R89 ;  /* 0x80000059ff591221 */ /* 0x000fe20000000000 */
[----:B------:R-:W-:Y:S01]  /*1a20*/  MOV R80, R9 ;  /* 0x0000000900507202 */ /* 0x000fe20000000f00 */
[----:B------:R-:W-:-:S04]  /*1a30*/  FFMA R5, R6, -1.5707962512969970703, R79 ;  /* 0xbfc90fda06057823 */ /* 0x000fc8000000004f */
        /* <DEDUP_REMOVED lines=15> */
.L_x_14:
        /* <DEDUP_REMOVED lines=44> */
.L_x_13:
[----:B------:R-:W-:Y:S05]  /*1df0*/  BSYNC.RECONVERGENT B0 ;  /* 0x0000000000007941 */ /* 0x000fea0003800200 */
.L_x_12:
        /* <DEDUP_REMOVED lines=19> */
[----:B------:R-:W-:Y:S01]  /*1f30*/  @!P0 IMAD.MOV.U32 R80, RZ, RZ, RZ ;  /* 0x000000ffff508224 */ /* 0x000fe200078e00ff */
        /* <DEDUP_REMOVED lines=8> */
.L_x_17:
        /* <DEDUP_REMOVED lines=29> */
[C---:B------:R-:W-:Y:S01]  /*2190*/  SHF.L.W.U32.HI R2, R3.reuse, 0x2, R0 ;  /* 0x0000000203027819 */ /* 0x040fe20000010e00 */
[----:B------:R-:W-:-:S03]  /*21a0*/  IMAD.SHL.U32 R3, R3, 0x4, RZ ;  /* 0x0000000403037824 */ /* 0x000fc600078e00ff */
[----:B------:R-:W-:Y:S02]  /*21b0*/  SHF.R.S32.HI R4, RZ, 0x1f, R2 ;  /* 0x0000001fff047819 */ /* 0x000fe40000011402 */
[----:B------:R-:W-:Y:S02]  /*21c0*/  LOP3.LUT R79, R2, R79, RZ, 0x3c, !PT ;  /* 0x0000004f024f7212 */ /* 0x000fe400078e3cff */
[C---:B------:R-:W-:Y:S02]  /*21d0*/  LOP3.LUT R8, R4.reuse, R3, RZ, 0x3c, !PT ;  /* 0x0000000304087212 */ /* 0x040fe400078e3cff */
[----:B------:R-:W-:Y:S02]  /*21e0*/  LOP3.LUT R9, R4, R2, RZ, 0x3c, !PT ;  /* 0x0000000204097212 */ /* 0x000fe400078e3cff */
[----:B------:R-:W-:Y:S02]  /*21f0*/  SHF.R.U32.HI R3, RZ, 0x1e, R0 ;  /* 0x0000001eff037819 */ /* 0x000fe40000011600 */
[----:B------:R-:W-:-:S02]  /*2200*/  ISETP.GE.AND P0, PT, R79, RZ, PT ;  /* 0x000000ff4f00720c */ /* 0x000fc40003f06270 */
[----:B------:R-:W1:Y:S01]  /*2210*/  I2F.F64.S64 R8, R8 ;  /* 0x0000000800087312 */ /* 0x000e620000301c00 */
[----:B------:R-:W-:-:S04]  /*2220*/  LEA.HI R80, R2, R3, RZ, 0x1 ;  /* 0x0000000302507211 */ /* 0x000fc800078f08ff */
[----:B------:R-:W-:-:S04]  /*2230*/  IADD3 R0, PT, PT, -R80, RZ, RZ ;  /* 0x000000ff50007210 */ /* 0x000fc80007ffe1ff */
[----:B------:R-:W-:Y:S01]  /*2240*/  @!P1 MOV R80, R0 ;  /* 0x0000000000509202 */ /* 0x000fe20000000f00 */
[----:B-1----:R-:W-:-:S10]  /*2250*/  DMUL R4, R8, UR4 ;  /* 0x0000000408047c28 */ /* 0x002fd40008000000 */
[----:B------:R-:W1:Y:S02]  /*2260*/  F2F.F32.F64 R4, R4 ;  /* 0x0000000400047310 */ /* 0x000e640000301000 */
[----:B01----:R-:W-:-:S07]  /*2270*/  FSEL R8, -R4, R4, !P0 ;  /* 0x0000000404087208 */ /* 0x003fce0004000100 */
.L_x_16:
[----:B------:R-:W-:Y:S05]  /*2280*/  BSYNC.RECONVERGENT B0 ;  /* 0x0000000000007941 */ /* 0x000fea0003800200 */
.L_x_15:
[----:B------:R-:W-:Y:S01]  /*2290*/  FADD R77, R77, R78 ;  /* 0x0000004e4d4d7221 */ /* 0x000fe20000000000 */
[----:B------:R-:W-:Y:S01]  /*22a0*/  FMUL R2, R8, R8 ;  /* 0x0000000808027220 */ /* 0x000fe20000400000 */
[----:B------:R-:W-:Y:S01]  /*22b0*/  LOP3.LUT R0, R80, 0x1, RZ, 0xc0, !PT ;  /* 0x0000000150007812 */ /* 0x000fe200078ec0ff */
[----:B------:R-:W-:Y:S01]  /*22c0*/  BSSY.RECONVERGENT B0, `(.L_x_18) ;  /* 0x0000050000007945 */ /* 0x000fe20003800200 */
[----:B------:R-:W-:Y:S01]  /*22d0*/  FADD R77, -R76, R77 ;  /* 0x0000004d4c4d7221 */ /* 0x000fe20000000100 */
[----:B------:R-:W-:Y:S01]  /*22e0*/  FFMA R3, R2, R91, -0.0013887860113754868507 ;  /* 0xbab607ed02037423 */ /* 0x000fe2000000005b */
[----:B------:R-:W-:Y:S02]  /*22f0*/  ISETP.NE.U32.AND P0, PT, R0, 0x1, PT ;  /* 0x000000010000780c */ /* 0x000fe40003f05070 */
[----:B------:R-:W-:Y:S01]  /*2300*/  FMUL R77, R77, 1.8137990236282348633 ;  /* 0x3fe82a914d4d7820 */ /* 0x000fe20000400000 */
[----:B------:R-:W-:Y:S02]  /*2310*/  LOP3.LUT P1, RZ, R80, 0x2, RZ, 0xc0, !PT ;  /* 0x0000000250ff7812 */ /* 0x000fe4000782c0ff */
[----:B------:R-:W-:Y:S01]  /*2320*/  FSEL R3, R3, -0.00019574658654164522886, !P0 ;  /* 0xb94d415303037808 */ /* 0x000fe20004000000 */
[----:B------:R-:W-:Y:S01]  /*2330*/  FMUL R4, R77, 0.63661974668502807617 ;  /* 0x3f22f9834d047820 */ /* 0x000fe20000400000 */
[----:B------:R-:W-:-:S02]  /*2340*/  FSEL R5, R96, 0.0083327032625675201416, !P0 ;  /* 0x3c0885e460057808 */ /* 0x000fc40004000000 */
[----:B------:R-:W-:Y:S01]  /*2350*/  FSEL R7, -R95, -0.16666662693023681641, !P0 ;  /* 0xbe2aaaa85f077808 */ /* 0x000fe20004000100 */
[----:B------:R-:W0:Y:S01]  /*2360*/  F2I.NTZ R9, R4 ;  /* 0x0000000400097305 */ /* 0x000e220000203100 */
[----:B------:R-:W-:Y:S01]  /*2370*/  FSEL R0, R8, 1, P0 ;  /* 0x3f80000008007808 */ /* 0x000fe20000000000 */
[----:B------:R-:W-:Y:S01]  /*2380*/  FFMA R3, R2, R3, R5 ;  /* 0x0000000302037223 */ /* 0x000fe20000000005 */
[----:B------:R-:W-:-:S03]  /*2390*/  FSETP.GE.AND P0, PT, |R77|, 105615, PT ;  /* 0x47ce47804d00780b */ /* 0x000fc60003f06200 */
[C---:B------:R-:W-:Y:S01]  /*23a0*/  FFMA R3, R2.reuse, R3, R7 ;  /* 0x0000000302037223 */ /* 0x040fe20000000007 */
[----:B------:R-:W-:-:S04]  /*23b0*/  FFMA R99, R2, R0, RZ ;  /* 0x0000000002637223 */ /* 0x000fc800000000ff */
        /* <DEDUP_REMOVED lines=20> */
.L_x_20:
        /* <DEDUP_REMOVED lines=44> */
.L_x_19:
[----:B------:R-:W-:Y:S05]  /*27c0*/  BSYNC.RECONVERGENT B0 ;  /* 0x0000000000007941 */ /* 0x000fea0003800200 */
.L_x_18:
[C---:B------:R-:W-:Y:S01]  /*27d0*/  LOP3.LUT R3, R9.reuse, 0x1, RZ, 0xc0, !PT ;  /* 0x0000000109037812 */ /* 0x040fe200078ec0ff */
[----:B------:R-:W-:Y:S01]  /*27e0*/  FMUL R2, R0, R0 ;  /* 0x0000000000027220 */ /* 0x000fe20000400000 */
[----:B------:R-:W-:Y:S01]  /*27f0*/  VIADD R4, R9, 0x1 ;  /* 0x0000000109047836 */ /* 0x000fe20000000000 */
[----:B------:R-:W-:Y:S01]  /*2800*/  BSSY.RECONVERGENT B0, `(.L_x_21) ;  /* 0x0000045000007945 */ /* 0x000fe20003800200 */
[----:B------:R-:W-:Y:S01]  /*2810*/  ISETP.NE.U32.AND P1, PT, R3, 0x1, PT ;  /* 0x000000010300780c */ /* 0x000fe20003f25070 */
[----:B------:R-:W-:Y:S02]  /*2820*/  FFMA R3, R2, R91, -0.0013887860113754868507 ;  /* 0xbab607ed02037423 */ /* 0x000fe4000000005b */
[----:B------:R-:W-:Y:S02]  /*2830*/  LOP3.LUT P2, RZ, R4, 0x2, RZ, 0xc0, !PT ;  /* 0x0000000204ff7812 */ /* 0x000fe4000784c0ff */
[----:B------:R-:W-:Y:S02]  /*2840*/  FSEL R5, R74, 0.041666727513074874878, !P1 ;  /* 0x3d2aaabb4a057808 */ /* 0x000fe40004800000 */
[----:B------:R-:W-:-:S02]  /*2850*/  FSEL R3, R3, -0.00019574658654164522886, P1 ;  /* 0xb94d415303037808 */ /* 0x000fc40000800000 */
[----:B------:R-:W-:Y:S02]  /*2860*/  FSEL R0, R0, 1, !P1 ;  /* 0x3f80000000007808 */ /* 0x000fe40004800000 */
[----:B------:R-:W-:Y:S01]  /*2870*/  FSEL R4, -R75, -0.4999999701976776123, !P1 ;  /* 0xbeffffff4b047808 */ /* 0x000fe20004800100 */
[C---:B------:R-:W-:Y:S02]  /*2880*/  FFMA R3, R2.reuse, R3, R5 ;  /* 0x0000000302037223 */ /* 0x040fe40000000005 */
        /* <DEDUP_REMOVED lines=16> */
.L_x_23:
        /* <DEDUP_REMOVED lines=16> */
[----:B------:R-:W-:-:S03]  /*2a90*/  LOP3.LUT P0, RZ, R4, 0x1f, RZ, 0xc0, !PT ;  /* 0x0000001f04ff7812 */ /* 0x000fc6000780c0ff */
[----:B------:R-:W-:-:S05]  /*2aa0*/  VIADD R0, R0, 0xffffff80 ;  /* 0xffffff8000007836 */ /* 0x000fca0000000000 */
        /* <DEDUP_REMOVED lines=19> */
[----:B------:R-:W0:Y:S01]  /*2be0*/  I2F.F64.S64 R8, R8 ;  /* 0x0000000800087312 */ /* 0x000e220000301c00 */
[----:B------:R-:W-:-:S04]  /*2bf0*/  LEA.HI R98, R2, R3, RZ, 0x1 ;  /* 0x0000000302627211 */ /* 0x000fc800078f08ff */
[----:B------:R-:W-:-:S04]  /*2c00*/  IADD3 R0, PT, PT, -R98, RZ, RZ ;  /* 0x000000ff62007210 */ /* 0x000fc80007ffe1ff */
[----:B------:R-:W-:Y:S01]  /*2c10*/  @!P1 MOV R98, R0 ;  /* 0x0000000000629202 */ /* 0x000fe20000000f00 */
[----:B0-----:R-:W-:-:S10]  /*2c20*/  DMUL R6, R8, UR4 ;  /* 0x0000000408067c28 */ /* 0x001fd40008000000 */
[----:B------:R-:W0:Y:S02]  /*2c30*/  F2F.F32.F64 R6, R6 ;  /* 0x0000000600067310 */ /* 0x000e240000301000 */
[----:B0-----:R-:W-:-:S07]  /*2c40*/  FSEL R8, -R6, R6, !P0 ;  /* 0x0000000606087208 */ /* 0x001fce0004000100 */
.L_x_22:
[----:B------:R-:W-:Y:S05]  /*2c50*/  BSYNC.RECONVERGENT B0 ;  /* 0x0000000000007941 */ /* 0x000fea0003800200 */
.L_x_21:
[----:B------:R-:W0:Y:S01]  /*2c60*/  LDC.64 R74, c[0x0][0x388] ;  /* 0x0000e200ff4a7b82 */ /* 0x000e220000000a00 */
[----:B------:R-:W2:Y:S01]  /*2c70*/  LDG.E R0, desc[UR36][R54.64] ;  /* 0x0000002436007981 */ /* 0x000ea2000c1e1900 */
[----:B0-----:R-:W-:-:S05]  /*2c80*/  IMAD.WIDE R74, R72, 0x4, R74 ;  /* 0x00000004484a7825 */ /* 0x001fca00078e024a */
[----:B------:R-:W3:Y:S01]  /*2c90*/  LDG.E R3, desc[UR36][R74.64] ;  /* 0x000000244a037981 */ /* 0x000ee2000c1e1900 */
[----:B------:R-:W-:-:S04]  /*2ca0*/  IMAD.WIDE R76, R87, 0x4, R74 ;  /* 0x00000004574c7825 */ /* 0x000fc800078e024a */
[----:B---3-5:R-:W-:-:S04]  /*2cb0*/  FADD R3, R90, -R3 ;  /* 0x800000035a037221 */ /* 0x028fc80000000000 */
[----:B--2---:R-:W-:-:S05]  /*2cc0*/  FFMA R3, R3, R3, R0 ;  /* 0x0000000303037223 */ /* 0x004fca0000000000 */
[----:B------:R-:W-:Y:S04]  /*2cd0*/  STG.E desc[UR36][R54.64], R3 ;  /* 0x0000000336007986 */ /* 0x000fe8000c101924 */
[----:B------:R-:W2:Y:S01]  /*2ce0*/  LDG.E R7, desc[UR36][R76.64] ;  /* 0x000000244c077981 */ /* 0x000ea2000c1e1900 */
[----:B------:R-:W-:-:S04]  /*2cf0*/  FMUL R2, R90, R81 ;  /* 0x000000515a027220 */ /* 0x000fc80000400000 */
[----:B--2---:R-:W-:-:S04]  /*2d00*/  FADD R4, R2, -R7 ;  /* 0x8000000702047221 */ /* 0x004fc80000000000 */
[----:B------:R-:W-:-:S05]  /*2d10*/  FFMA R7, R4, R4, R3 ;  /* 0x0000000404077223 */ /* 0x000fca0000000003 */
[----:B------:R0:W-:Y:S04]  /*2d20*/  STG.E desc[UR36][R54.64], R7 ;  /* 0x0000000736007986 */ /* 0x0001e8000c101924 */
[----:B------:R-:W2:Y:S01]  /*2d30*/  LDG.E R79, desc[UR36][R40.64] ;  /* 0x00000024284f7981 */ /* 0x000ea2000c1e1900 */
[----:B------:R-:W-:-:S04]  /*2d40*/  FMUL R9, R81, R81 ;  /* 0x0000005151097220 */ /* 0x000fc80000400000 */
[----:B------:R-:W-:Y:S01]  /*2d50*/  FADD R0, RZ, R9 ;  /* 0x00000009ff007221 */ /* 0x000fe20000000000 */
[----:B------:R-:W-:-:S03]  /*2d60*/  FMUL R9, R94, R9 ;  /* 0x000000095e097220 */ /* 0x000fc60000400000 */
[----:B--2---:R-:W-:-:S05]  /*2d70*/  FADD R79, R0, R79 ;  /* 0x0000004f004f7221 */ /* 0x004fca0000000000 */
[----:B------:R1:W-:Y:S04]  /*2d80*/  STG.E desc[UR36][R40.64], R79 ;  /* 0x0000004f28007986 */ /* 0x0003e8000c101924 */
[----:B------:R-:W2:Y:S01]  /*2d90*/  LDG.E R6, desc[UR36][R12.64] ;  /* 0x000000240c067981 */ /* 0x000ea2000c1e1900 */
[----:B------:R-:W-:-:S05]  /*2da0*/  FMNMX R9, R9, 9.9999997473787516356e-05, !PT ;  /* 0x38d1b71709097809 */ /* 0x000fca0007800000 */
[----:B------:R-:W-:-:S04]  /*2db0*/  FADD R9, R0, R9 ;  /* 0x0000000900097221 */ /* 0x000fc80000000000 */
[----:B--2---:R-:W-:-:S05]  /*2dc0*/  FADD R9, R9, R6 ;  /* 0x0000000609097221 */ /* 0x004fca0000000000 */
[----:B------:R-:W-:Y:S04]  /*2dd0*/  STG.E desc[UR36][R12.64], R9 ;  /* 0x000000090c007986 */ /* 0x000fe8000c101924 */
[----:B------:R-:W2:Y:S01]  /*2de0*/  LDG.E R0, desc[UR36][R50.64] ;  /* 0x0000002432007981 */ /* 0x000ea2000c1e1900 */
[----:B0-----:R-:W-:Y:S01]  /*2df0*/  FMUL R7, R83, 1.8137990236282348633 ;  /* 0x3fe82a9153077820 */ /* 0x001fe20000400000 */
[----:B--2---:R-:W-:-:S05]  /*2e00*/  FFMA R101, R81, R4, R0 ;  /* 0x0000000451657223 */ /* 0x004fca0000000000 */
[----:B------:R0:W-:Y:S04]  /*2e10*/  STG.E desc[UR36][R50.64], R101 ;  /* 0x0000006532007986 */ /* 0x0001e8000c101924 */
[----:B------:R-:W2:Y:S01]  /*2e20*/  LDG.E R6, desc[UR36][R42.64] ;  /* 0x000000242a067981 */ /* 0x000ea2000c1e1900 */
[----:B------:R-:W-:-:S04]  /*2e30*/  FMUL R0, R90, R83 ;  /* 0x000000535a007220 */ /* 0x000fc80000400000 */
[----:B------:R-:W-:-:S04]  /*2e40*/  FMUL R3, R0, 1.8137990236282348633 ;  /* 0x3fe82a9100037820 */ /* 0x000fc80000400000 */
[----:B-1----:R-:W-:-:S04]  /*2e50*/  FMUL R79, R81, R3 ;  /* 0x00000003514f7220 */ /* 0x002fc80000400000 */
[----:B------:R-:W-:-:S04]  /*2e60*/  FFMA R79, R4, R7, R79 ;  /* 0x00000007044f7223 */ /* 0x000fc8000000004f */
[----:B--2---:R-:W-:-:S05]  /*2e70*/  FADD R103, R79, R6 ;  /* 0x000000064f677221 */ /* 0x004fca0000000000 */
[----:B------:R1:W-:Y:S04]  /*2e80*/  STG.E desc[UR36][R42.64], R103 ;  /* 0x000000672a007986 */ /* 0x0003e8000c101924 */
[----:B------:R-:W2:Y:S01]  /*2e90*/  LDG.E R6, desc[UR36][R92.64] ;  /* 0x000000245c067981 */ /* 0x000ea2000c1e1900 */
[----:B------:R-:W-:Y:S01]  /*2ea0*/  FMUL R2, R2, -1.8137990236282348633 ;  /* 0xbfe82a9102027820 */ /* 0x000fe20000400000 */
[----:B0-----:R-:W-:Y:S01]  /*2eb0*/  FMUL R101, R3, R3 ;  /* 0x0000000303657220 */ /* 0x001fe20000400000 */
[----:B--2---:R-:W-:-:S05]  /*2ec0*/  FADD R9, R79, R6 ;  /* 0x000000064f097221 */ /* 0x004fca0000000000 */
[----:B------:R0:W-:Y:S04]  /*2ed0*/  STG.E desc[UR36][R92.64], R9 ;  /* 0x000000095c007986 */ /* 0x0001e8000c101924 */
[----:B------:R-:W2:Y:S01]  /*2ee0*/  LDG.E R6, desc[UR36][R44.64] ;  /* 0x000000242c067981 */ /* 0x000ea2000c1e1900 */
[----:B------:R-:W-:-:S04]  /*2ef0*/  FMUL R7, R2, 1.8137990236282348633 ;  /* 0x3fe82a9102077820 */ /* 0x000fc80000400000 */
[----:B------:R-:W-:Y:S01]  /*2f00*/  FFMA R7, R4, R7, R101 ;  /* 0x0000000704077223 */ /* 0x000fe20000000065 */
[----:B------:R-:W-:-:S03]  /*2f10*/  FMUL R101, R94, R101 ;  /* 0x000000655e657220 */ /* 0x000fc60000400000 */
[----:B--2---:R-:W-:-:S05]  /*2f20*/  FADD R105, R7, R6 ;  /* 0x0000000607697221 */ /* 0x004fca0000000000 */
[----:B------:R2:W-:Y:S04]  /*2f30*/  STG.E desc[UR36][R44.64], R105 ;  /* 0x000000692c007986 */ /* 0x0005e8000c101924 */
[----:B-1----:R-:W3:Y:S01]  /*2f40*/  LDG.E R103, desc[UR36][R14.64] ;  /* 0x000000240e677981 */ /* 0x002ee2000c1e1900 */
[----:B------:R-:W-:-:S05]  /*2f50*/  FMNMX R6, R101, 9.9999997473787516356e-05, !PT ;  /* 0x38d1b71765067809 */ /* 0x000fca0007800000 */
[----:B------:R-:W-:-:S04]  /*2f60*/  FADD R6, R7, R6 ;  /* 0x0000000607067221 */ /* 0x000fc80000000000 */
[----:B---3--:R-:W-:-:S05]  /*2f70*/  FADD R103, R6, R103 ;  /* 0x0000006706677221 */ /* 0x008fca0000000000 */
[----:B------:R1:W-:Y:S04]  /*2f80*/  STG.E desc[UR36][R14.64], R103 ;  /* 0x000000670e007986 */ /* 0x0003e8000c101924 */
[----:B0-----:R-:W3:Y:S02]  /*2f90*/  LDG.E R9, desc[UR36][R56.64] ;  /* 0x0000002438097981 */ /* 0x001ee4000c1e1900 */
[----:B---3--:R-:W-:-:S05]  /*2fa0*/  FFMA R9, R4, R3, R9 ;  /* 0x0000000304097223 */ /* 0x008fca0000000009 */
[----:B------:R0:W-:Y:S04]  /*2fb0*/  STG.E desc[UR36][R56.64], R9 ;  /* 0x0000000938007986 */ /* 0x0001e8000c101924 */
[----:B------:R-:W3:Y:S02]  /*2fc0*/  LDG.E R78, desc[UR36][R46.64] ;  /* 0x000000242e4e7981 */ /* 0x000ee4000c1e1900 */
[----:B---3--:R-:W-:-:S05]  /*2fd0*/  FADD R101, R79, R78 ;  /* 0x0000004e4f657221 */ /* 0x008fca0000000000 */
[----:B------:R3:W-:Y:S04]  /*2fe0*/  STG.E desc[UR36][R46.64], R101 ;  /* 0x000000652e007986 */ /* 0x0007e8000c101924 */
[----:B------:R-:W2:Y:S02]  /*2ff0*/  LDG.E R78, desc[UR36][R18.64] ;  /* 0x00000024124e7981 */ /* 0x000ea4000c1e1900 */
[----:B--2---:R-:W-:-:S05]  /*3000*/  FADD R105, R79, R78 ;  /* 0x0000004e4f697221 */ /* 0x004fca0000000000 */
[----:B------:R2:W-:Y:S04]  /*3010*/  STG.E desc[UR36][R18.64], R105 ;  /* 0x0000006912007986 */ /* 0x0005e8000c101924 */
[----:B------:R-:W1:Y:S02]  /*3020*/  LDG.E R78, desc[UR36][R48.64] ;  /* 0x00000024304e7981 */ /* 0x000e64000c1e1900 */
[----:B-1----:R-:W-:-:S05]  /*3030*/  FADD R103, R7, R78 ;  /* 0x0000004e07677221 */ /* 0x002fca0000000000 */
[----:B------:R-:W-:Y:S04]  /*3040*/  STG.E desc[UR36][R48.64], R103 ;  /* 0x0000006730007986 */ /* 0x000fe8000c101924 */
[----:B------:R-:W0:Y:S02]  /*3050*/  LDG.E R78, desc[UR36][R20.64] ;  /* 0x00000024144e7981 */ /* 0x000e24000c1e1900 */
[----:B0-----:R-:W-:-:S05]  /*3060*/  FADD R9, R7, R78 ;  /* 0x0000004e07097221 */ /* 0x001fca0000000000 */
[----:B------:R0:W-:Y:S04]  /*3070*/  STG.E desc[UR36][R20.64], R9 ;  /* 0x0000000914007986 */ /* 0x0001e8000c101924 */
[----:B------:R-:W3:Y:S02]  /*3080*/  LDG.E R78, desc[UR36][R52.64] ;  /* 0x00000024344e7981 */ /* 0x000ee4000c1e1900 */
[----:B---3--:R-:W-:-:S05]  /*3090*/  FADD R101, R7, R78 ;  /* 0x0000004e07657221 */ /* 0x008fca0000000000 */
[----:B------:R1:W-:Y:S04]  /*30a0*/  STG.E desc[UR36][R52.64], R101 ;  /* 0x0000006534007986 */ /* 0x0003e8000c101924 */
[----:B------:R-:W3:Y:S02]  /*30b0*/  LDG.E R107, desc[UR36][R16.64] ;  /* 0x00000024106b7981 */ /* 0x000ee4000c1e1900 */
[----:B---3--:R-:W-:-:S05]  /*30c0*/  FADD R107, R6, R107 ;  /* 0x0000006b066b7221 */ /* 0x008fca0000000000 */
[----:B------:R-:W-:Y:S04]  /*30d0*/  STG.E desc[UR36][R16.64], R107 ;  /* 0x0000006b10007986 */ /* 0x000fe8000c101924 */
[----:B--2---:R-:W2:Y:S02]  /*30e0*/  LDG.E R105, desc[UR36][R62.64] ;  /* 0x000000243e697981 */ /* 0x004ea4000c1e1900 */
[----:B--2---:R-:W-:-:S05]  /*30f0*/  FFMA R105, R4, R3, R105 ;  /* 0x0000000304697223 */ /* 0x004fca0000000069 */
[----:B------:R-:W-:Y:S04]  /*3100*/  STG.E desc[UR36][R62.64], R105 ;  /* 0x000000693e007986 */ /* 0x000fe8000c101924 */
[----:B------:R-:W0:Y:S02]  /*3110*/  LDG.E R78, desc[UR36][R60.64] ;  /* 0x000000243c4e7981 */ /* 0x000e24000c1e1900 */
[----:B0-----:R-:W-:-:S05]  /*3120*/  FADD R9, R79, R78 ;  /* 0x0000004e4f097221 */ /* 0x001fca0000000000 */
[----:B------:R0:W-:Y:S04]  /*3130*/  STG.E desc[UR36][R60.64], R9 ;  /* 0x000000093c007986 */ /* 0x0001e8000c101924 */
[----:B------:R-:W2:Y:S02]  /*3140*/  LDG.E R78, desc[UR36][R10.64] ;  /* 0x000000240a4e7981 */ /* 0x000ea4000c1e1900 */
[----:B--2---:R-:W-:-:S05]  /*3150*/  FADD R79, R79, R78 ;  /* 0x0000004e4f4f7221 */ /* 0x004fca0000000000 */
[----:B------:R2:W-:Y:S04]  /*3160*/  STG.E desc[UR36][R10.64], R79 ;  /* 0x0000004f0a007986 */ /* 0x0005e8000c101924 */
[----:B------:R-:W1:Y:S02]  /*3170*/  LDG.E R78, desc[UR36][R64.64] ;  /* 0x00000024404e7981 */ /* 0x000e64000c1e1900 */
[----:B-1----:R-:W-:-:S05]  /*3180*/  FADD R101, R7, R78 ;  /* 0x0000004e07657221 */ /* 0x002fca0000000000 */
[----:B------:R1:W-:Y:S04]  /*3190*/  STG.E desc[UR36][R64.64], R101 ;  /* 0x0000006540007986 */ /* 0x0003e8000c101924 */
[----:B------:R-:W3:Y:S02]  /*31a0*/  LDG.E R78, desc[UR36][R22.64] ;  /* 0x00000024164e7981 */ /* 0x000ee4000c1e1900 */
[----:B---3--:R-:W-:-:S05]  /*31b0*/  FADD R103, R7, R78 ;  /* 0x0000004e07677221 */ /* 0x008fca0000000000 */
[----:B------:R-:W-:Y:S04]  /*31c0*/  STG.E desc[UR36][R22.64], R103 ;  /* 0x0000006716007986 */ /* 0x000fe8000c101924 */
[----:B------:R-:W0:Y:S02]  /*31d0*/  LDG.E R78, desc[UR36][R68.64] ;  /* 0x00000024444e7981 */ /* 0x000e24000c1e1900 */
[----:B0-----:R-:W-:-:S05]  /*31e0*/  FADD R9, R7, R78 ;  /* 0x0000004e07097221 */ /* 0x001fca0000000000 */
[----:B------:R0:W-:Y:S04]  /*31f0*/  STG.E desc[UR36][R68.64], R9 ;  /* 0x0000000944007986 */ /* 0x0001e8000c101924 */
[----:B------:R-:W3:Y:S02]  /*3200*/  LDG.E R78, desc[UR36][R24.64] ;  /* 0x00000024184e7981 */ /* 0x000ee4000c1e1900 */
[----:B---3--:R-:W-:-:S05]  /*3210*/  FADD R105, R7, R78 ;  /* 0x0000004e07697221 */ /* 0x008fca0000000000 */
[----:B------:R-:W-:Y:S04]  /*3220*/  STG.E desc[UR36][R24.64], R105 ;  /* 0x0000006918007986 */ /* 0x000fe8000c101924 */
[----:B------:R-:W3:Y:S02]  /*3230*/  LDG.E R78, desc[UR36][R70.64] ;  /* 0x00000024464e7981 */ /* 0x000ee4000c1e1900 */
[----:B---3--:R-:W-:-:S05]  /*3240*/  FADD R7, R7, R78 ;  /* 0x0000004e07077221 */ /* 0x008fca0000000000 */
[----:B------:R3:W-:Y:S04]  /*3250*/  STG.E desc[UR36][R70.64], R7 ;  /* 0x0000000746007986 */ /* 0x0007e8000c101924 */
[----:B--2---:R-:W1:Y:S02]  /*3260*/  LDG.E R79, desc[UR36][R26.64] ;  /* 0x000000241a4f7981 */ /* 0x004e64000c1e1900 */
[----:B-1----:R-:W-:-:S05]  /*3270*/  FADD R101, R6, R79 ;  /* 0x0000004f06657221 */ /* 0x002fca0000000000 */
[----:B------:R1:W-:Y:S04]  /*3280*/  STG.E desc[UR36][R26.64], R101 ;  /* 0x000000651a007986 */ /* 0x0003e8000c101924 */
[----:B------:R-:W2:Y:S02]  /*3290*/  LDG.E R79, desc[UR36][R66.64] ;  /* 0x00000024424f7981 */ /* 0x000ea4000c1e1900 */
[----:B--2---:R-:W-:Y:S01]  /*32a0*/  FFMA R3, R4, R3, R79 ;  /* 0x0000000304037223 */ /* 0x004fe2000000004f */
[----:B------:R-:W-:-:S04]  /*32b0*/  IMAD.WIDE R78, R87, 0x4, R76 ;  /* 0x00000004574e7825 */ /* 0x000fc800078e024c */
[----:B------:R2:W-:Y:S04]  /*32c0*/  STG.E desc[UR36][R66.64], R3 ;  /* 0x0000000342007986 */ /* 0x0005e8000c101924 */
[----:B0-----:R-:W4:Y:S04]  /*32d0*/  LDG.E R9, desc[UR36][R78.64] ;  /* 0x000000244e097981 */ /* 0x001f28000c1e1900 */
[----:B------:R-:W3:Y:S01]  /*32e0*/  LDG.E R4, desc[UR36][R54.64] ;  /* 0x0000002436047981 */ /* 0x000ee2000c1e1900 */
[----:B----4-:R-:W-:-:S04]  /*32f0*/  FADD R9, R0, -R9 ;  /* 0x8000000900097221 */ /* 0x010fc80000000000 */
[----:B---3--:R-:W-:-:S05]  /*3300*/  FFMA R7, R9, R9, R4 ;  /* 0x0000000909077223 */ /* 0x008fca0000000004 */
[----:B------:R0:W-:Y:S04]  /*3310*/  STG.E desc[UR36][R54.64], R7 ;  /* 0x0000000736007986 */ /* 0x0001e8000c101924 */
[----:B------:R-:W3:Y:S01]  /*3320*/  LDG.E R103, desc[UR36][R40.64] ;  /* 0x0000002428677981 */ /* 0x000ee2000c1e1900 */
[----:B-1----:R-:W-:-:S04]  /*3330*/  FMUL R101, R83, R83 ;  /* 0x0000005353657220 */ /* 0x002fc80000400000 */
[----:B------:R-:W-:Y:S01]  /*3340*/  FADD R4, RZ, R101 ;  /* 0x00000065ff047221 */ /* 0x000fe20000000000 */
[----:B------:R-:W-:-:S03]  /*3350*/  FMUL R101, R94, R101 ;  /* 0x000000655e657220 */ /* 0x000fc60000400000 */
[----:B---3--:R-:W-:-:S05]  /*3360*/  FADD R103, R4, R103 ;  /* 0x0000006704677221 */ /* 0x008fca0000000000 */
[----:B------:R-:W-:Y:S04]  /*3370*/  STG.E desc[UR36][R40.64], R103 ;  /* 0x0000006728007986 */ /* 0x000fe8000c101924 */
[----:B------:R-:W3:Y:S01]  /*3380*/  LDG.E R6, desc[UR36][R12.64] ;  /* 0x000000240c067981 */ /* 0x000ee2000c1e1900 */
[----:B------:R-:W-:-:S05]  /*3390*/  FMNMX R101, R101, 9.9999997473787516356e-05, !PT ;  /* 0x38d1b71765657809 */ /* 0x000fca0007800000 */
[----:B------:R-:W-:-:S04]  /*33a0*/  FADD R101, R4, R101 ;  /* 0x0000006504657221 */ /* 0x000fc80000000000 */
[----:B---3--:R-:W-:-:S05]  /*33b0*/  FADD R101, R101, R6 ;  /* 0x0000000665657221 */ /* 0x008fca0000000000 */
[----:B------:R-:W-:Y:S04]  /*33c0*/  STG.E desc[UR36][R12.64], R101 ;  /* 0x000000650c007986 */ /* 0x000fe8000c101924 */
[----:B------:R-:W2:Y:S01]  /*33d0*/  LDG.E R4, desc[UR36][R50.64] ;  /* 0x0000002432047981 */ /* 0x000ea2000c1e1900 */
[C---:B------:R-:W-:Y:S01]  /*33e0*/  FMUL R6, R83.reuse, R2 ;  /* 0x0000000253067220 */ /* 0x040fe20000400000 */
[----:B--2---:R-:W-:-:S05]  /*33f0*/  FFMA R3, R83, R9, R4 ;  /* 0x0000000953037223 */ /* 0x004fca0000000004 */
[----:B------:R1:W-:Y:S04]  /*3400*/  STG.E desc[UR36][R50.64], R3 ;  /* 0x0000000332007986 */ /* 0x0003e8000c101924 */
[----:B0-----:R-:W2:Y:S01]  /*3410*/  LDG.E R7, desc[UR36][R42.64] ;  /* 0x000000242a077981 */ /* 0x001ea2000c1e1900 */
[----:B------:R-:W-:-:S04]  /*3420*/  FMUL R4, R81, -1.8137990236282348633 ;  /* 0xbfe82a9151047820 */ /* 0x000fc80000400000 */
[----:B------:R-:W-:-:S04]  /*3430*/  FFMA R4, R9, R4, R6 ;  /* 0x0000000409047223 */ /* 0x000fc80000000006 */
[----:B--2---:R-:W-:-:S05]  /*3440*/  FADD R7, R4, R7 ;  /* 0x0000000704077221 */ /* 0x004fca0000000000 */
[----:B------:R0:W-:Y:S04]  /*3450*/  STG.E desc[UR36][R42.64], R7 ;  /* 0x000000072a007986 */ /* 0x0001e8000c101924 */
[----:B------:R-:W2:Y:S01]  /*3460*/  LDG.E R81, desc[UR36][R92.64] ;  /* 0x000000245c517981 */ /* 0x000ea2000c1e1900 */
[----:B------:R-:W-:Y:S01]  /*3470*/  FMUL R0, R0, -1.8137990236282348633 ;  /* 0xbfe82a9100007820 */ /* 0x000fe20000400000 */
[----:B------:R-:W-:Y:S01]  /*3480*/  FMUL R6, R2, R2 ;  /* 0x0000000202067220 */ /* 0x000fe20000400000 */
[----:B--2---:R-:W-:-:S05]  /*3490*/  FADD R81, R4, R81 ;  /* 0x0000005104517221 */ /* 0x004fca0000000000 */
[----:B------:R2:W-:Y:S04]  /*34a0*/  STG.E desc[UR36][R92.64], R81 ;  /* 0x000000515c007986 */ /* 0x0005e8000c101924 */
[----:B------:R-:W3:Y:S01]  /*34b0*/  LDG.E R83, desc[UR36][R44.64] ;  /* 0x000000242c537981 */ /* 0x000ee2000c1e1900 */
[----:B------:R-:W-:-:S04]  /*34c0*/  FMUL R0, R0, 1.8137990236282348633 ;  /* 0x3fe82a9100007820 */ /* 0x000fc80000400000 */
[----:B------:R-:W-:Y:S01]  /*34d0*/  FFMA R0, R9, R0, R6 ;  /* 0x0000000009007223 */ /* 0x000fe20000000006 */
[----:B------:R-:W-:-:S03]  /*34e0*/  FMUL R6, R94, R6 ;  /* 0x000000065e067220 */ /* 0x000fc60000400000 */
[----:B---3--:R-:W-:-:S05]  /*34f0*/  FADD R83, R0, R83 ;  /* 0x0000005300537221 */ /* 0x008fca0000000000 */
[----:B------:R3:W-:Y:S04]  /*3500*/  STG.E desc[UR36][R44.64], R83 ;  /* 0x000000532c007986 */ /* 0x0007e8000c101924 */
[----:B------:R-:W0:Y:S01]  /*3510*/  LDG.E R80, desc[UR36][R14.64] ;  /* 0x000000240e507981 */ /* 0x000e22000c1e1900 */
[----:B-1----:R-:W-:-:S05]  /*3520*/  FMNMX R3, R6, 9.9999997473787516356e-05, !PT ;  /* 0x38d1b71706037809 */ /* 0x002fca0007800000 */
[----:B------:R-:W-:-:S04]  /*3530*/  FADD R3, R0, R3 ;  /* 0x0000000300037221 */ /* 0x000fc80000000000 */
[----:B0-----:R-:W-:-:S05]  /*3540*/  FADD R7, R3, R80 ;  /* 0x0000005003077221 */ /* 0x001fca0000000000 */
[----:B------:R0:W-:Y:S04]  /*3550*/  STG.E desc[UR36][R14.64], R7 ;  /* 0x000000070e007986 */ /* 0x0001e8000c101924 */
[----:B--2---:R-:W2:Y:S02]  /*3560*/  LDG.E R81, desc[UR36][R56.64] ;  /* 0x0000002438517981 */ /* 0x004ea4000c1e1900 */
[----:B--2---:R-:W-:-:S05]  /*3570*/  FFMA R81, R2, R9, R81 ;  /* 0x0000000902517223 */ /* 0x004fca0000000051 */
[----:B------:R1:W-:Y:S04]  /*3580*/  STG.E desc[UR36][R56.64], R81 ;  /* 0x0000005138007986 */ /* 0x0003e8000c101924 */
[----:B------:R-:W2:Y:S02]  /*3590*/  LDG.E R101, desc[UR36][R46.64] ;  /* 0x000000242e657981 */ /* 0x000ea4000c1e1900 */
[----:B--2---:R-:W-:-:S05]  /*35a0*/  FADD R101, R4, R101 ;  /* 0x0000006504657221 */ /* 0x004fca0000000000 */
[----:B------:R-:W-:Y:S04]  /*35b0*/  STG.E desc[UR36][R46.64], R101 ;  /* 0x000000652e007986 */ /* 0x000fe8000c101924 */
[----:B---3--:R-:W2:Y:S02]  /*35c0*/  LDG.E R83, desc[UR36][R18.64] ;  /* 0x0000002412537981 */ /* 0x008ea4000c1e1900 */
[----:B--2---:R-:W-:-:S05]  /*35d0*/  FADD R83, R4, R83 ;  /* 0x0000005304537221 */ /* 0x004fca0000000000 */
[----:B------:R2:W-:Y:S04]  /*35e0*/  STG.E desc[UR36][R18.64], R83 ;  /* 0x0000005312007986 */ /* 0x0005e8000c101924 */
[----:B------:R-:W3:Y:S02]  /*35f0*/  LDG.E R103, desc[UR36][R48.64] ;  /* 0x0000002430677981 */ /* 0x000ee4000c1e1900 */
[----:B---3--:R-:W-:-:S05]  /*3600*/  FADD R103, R0, R103 ;  /* 0x0000006700677221 */ /* 0x008fca0000000000 */
[----:B------:R3:W-:Y:S04]  /*3610*/  STG.E desc[UR36][R48.64], R103 ;  /* 0x0000006730007986 */ /* 0x0007e8000c101924 */
[----:B0-----:R-:W4:Y:S02]  /*3620*/  LDG.E R7, desc[UR36][R20.64] ;  /* 0x0000002414077981 */ /* 0x001f24000c1e1900 */
[----:B----4-:R-:W-:-:S05]  /*3630*/  FADD R7, R0, R7 ;  /* 0x0000000700077221 */ /* 0x010fca0000000000 */
[----:B------:R0:W-:Y:S04]  /*3640*/  STG.E desc[UR36][R20.64], R7 ;  /* 0x0000000714007986 */ /* 0x0001e8000c101924 */
[----:B-1----:R-:W4:Y:S02]  /*3650*/  LDG.E R81, desc[UR36][R52.64] ;  /* 0x0000002434517981 */ /* 0x002f24000c1e1900 */
[----:B----4-:R-:W-:-:S05]  /*3660*/  FADD R81, R0, R81 ;  /* 0x0000005100517221 */ /* 0x010fca0000000000 */
[----:B------:R1:W-:Y:S04]  /*3670*/  STG.E desc[UR36][R52.64], R81 ;  /* 0x0000005134007986 */ /* 0x0003e8000c101924 */
[----:B------:R-:W2:Y:S02]  /*3680*/  LDG.E R6, desc[UR36][R16.64] ;  /* 0x0000002410067981 */ /* 0x000ea4000c1e1900 */
[----:B--2---:R-:W-:-:S05]  /*3690*/  FADD R83, R3, R6 ;  /* 0x0000000603537221 */ /* 0x004fca0000000000 */
[----:B------:R2:W-:Y:S04]  /*36a0*/  STG.E desc[UR36][R16.64], R83 ;  /* 0x0000005310007986 */ /* 0x0005e8000c101924 */
[----:B------:R-:W4:Y:S02]  /*36b0*/  LDG.E R101, desc[UR36][R62.64] ;  /* 0x000000243e657981 */ /* 0x000f24000c1e1900 */
[----:B----4-:R-:W-:-:S05]  /*36c0*/  FFMA R101, R2, R9, R101 ;  /* 0x0000000902657223 */ /* 0x010fca0000000065 */
[----:B------:R4:W-:Y:S04]  /*36d0*/  STG.E desc[UR36][R62.64], R101 ;  /* 0x000000653e007986 */ /* 0x0009e8000c101924 */
[----:B---3--:R-:W3:Y:S02]  /*36e0*/  LDG.E R103, desc[UR36][R60.64] ;  /* 0x000000243c677981 */ /* 0x008ee4000c1e1900 */
[----:B---3--:R-:W-:-:S05]  /*36f0*/  FADD R103, R4, R103 ;  /* 0x0000006704677221 */ /* 0x008fca0000000000 */
[----:B------:R3:W-:Y:S04]  /*3700*/  STG.E desc[UR36][R60.64], R103 ;  /* 0x000000673c007986 */ /* 0x0007e8000c101924 */
[----:B0-----:R-:W2:Y:S02]  /*3710*/  LDG.E R7, desc[UR36][R10.64] ;  /* 0x000000240a077981 */ /* 0x001ea4000c1e1900 */
[----:B--2---:R-:W-:-:S05]  /*3720*/  FADD R7, R4, R7 ;  /* 0x0000000704077221 */ /* 0x004fca0000000000 */
[----:B------:R0:W-:Y:S04]  /*3730*/  STG.E desc[UR36][R10.64], R7 ;  /* 0x000000070a007986 */ /* 0x0001e8000c101924 */
[----:B-1----:R-:W2:Y:S02]  /*3740*/  LDG.E R81, desc[UR36][R64.64] ;  /* 0x0000002440517981 */ /* 0x002ea4000c1e1900 */
[----:B--2---:R-:W-:-:S05]  /*3750*/  FADD R81, R0, R81 ;  /* 0x0000005100517221 */ /* 0x004fca0000000000 */
[----:B------:R1:W-:Y:S04]  /*3760*/  STG.E desc[UR36][R64.64], R81 ;  /* 0x0000005140007986 */ /* 0x0003e8000c101924 */
[----:B------:R-:W2:Y:S02]  /*3770*/  LDG.E R83, desc[UR36][R22.64] ;  /* 0x0000002416537981 */ /* 0x000ea4000c1e1900 */
[----:B--2---:R-:W-:-:S05]  /*3780*/  FADD R83, R0, R83 ;  /* 0x0000005300537221 */ /* 0x004fca0000000000 */
[----:B------:R2:W-:Y:S04]  /*3790*/  STG.E desc[UR36][R22.64], R83 ;  /* 0x0000005316007986 */ /* 0x0005e8000c101924 */
[----:B----4-:R-:W4:Y:S02]  /*37a0*/  LDG.E R101, desc[UR36][R68.64] ;  /* 0x0000002444657981 */ /* 0x010f24000c1e1900 */
[----:B----4-:R-:W-:-:S05]  /*37b0*/  FADD R101, R0, R101 ;  /* 0x0000006500657221 */ /* 0x010fca0000000000 */
[----:B------:R-:W-:Y:S04]  /*37c0*/  STG.E desc[UR36][R68.64], R101 ;  /* 0x0000006544007986 */ /* 0x000fe8000c101924 */
[----:B---3--:R-:W3:Y:S02]  /*37d0*/  LDG.E R103, desc[UR36][R24.64] ;  /* 0x0000002418677981 */ /* 0x008ee4000c1e1900 */
[----:B---3--:R-:W-:-:S05]  /*37e0*/  FADD R103, R0, R103 ;  /* 0x0000006700677221 */ /* 0x008fca0000000000 */
[----:B------:R-:W-:Y:S04]  /*37f0*/  STG.E desc[UR36][R24.64], R103 ;  /* 0x0000006718007986 */ /* 0x000fe8000c101924 */
[----:B0-----:R-:W3:Y:S02]  /*3800*/  LDG.E R7, desc[UR36][R70.64] ;  /* 0x0000002446077981 */ /* 0x001ee4000c1e1900 */
[----:B---3--:R-:W-:-:S05]  /*3810*/  FADD R7, R0, R7 ;  /* 0x0000000700077221 */ /* 0x008fca0000000000 */
[----:B------:R0:W-:Y:S04]  /*3820*/  STG.E desc[UR36][R70.64], R7 ;  /* 0x0000000746007986 */ /* 0x0001e8000c101924 */
[----:B------:R-:W3:Y:S02]  /*3830*/  LDG.E R0, desc[UR36][R26.64] ;  /* 0x000000241a007981 */ /* 0x000ee4000c1e1900 */
[----:B---3--:R-:W-:-:S05]  /*3840*/  FADD R3, R3, R0 ;  /* 0x0000000003037221 */ /* 0x008fca0000000000 */
[----:B------:R3:W-:Y:S04]  /*3850*/  STG.E desc[UR36][R26.64], R3 ;  /* 0x000000031a007986 */ /* 0x0007e8000c101924 */
[----:B-1----:R-:W4:Y:S02]  /*3860*/  LDG.E R81, desc[UR36][R66.64] ;  /* 0x0000002442517981 */ /* 0x002f24000c1e1900 */
[----:B----4-:R-:W-:Y:S01]  /*3870*/  FFMA R9, R2, R9, R81 ;  /* 0x0000000902097223 */ /* 0x010fe20000000051 */
[----:B------:R-:W-:-:S04]  /*3880*/  IMAD.WIDE R80, R87, 0x4, R78 ;  /* 0x0000000457507825 */ /* 0x000fc800078e024e */
[----:B------:R1:W-:Y:S04]  /*3890*/  STG.E desc[UR36][R66.64], R9 ;  /* 0x0000000942007986 */ /* 0x0003e8000c101924 */
[----:B--2---:R-:W2:Y:S04]  /*38a0*/  LDG.E R83, desc[UR36][R80.64] ;  /* 0x0000002450537981 */ /* 0x004ea8000c1e1900 */
[----:B------:R-:W0:Y:S01]  /*38b0*/  LDG.E R0, desc[UR36][R54.64] ;  /* 0x0000002436007981 */ /* 0x000e22000c1e1900 */
[----:B------:R-:W-:-:S04]  /*38c0*/  FMUL R2, R90, R85 ;  /* 0x000000555a027220 */ /* 0x000fc80000400000 */
[----:B--2---:R-:W-:-:S04]  /*38d0*/  FADD R83, R2, -R83 ;  /* 0x8000005302537221 */ /* 0x004fc80000000000 */
[----:B0-----:R-:W-:-:S05]  /*38e0*/  FFMA R7, R83, R83, R0 ;  /* 0x0000005353077223 */ /* 0x001fca0000000000 */
[----:B------:R0:W-:Y:S04]  /*38f0*/  STG.E desc[UR36][R54.64], R7 ;  /* 0x0000000736007986 */ /* 0x0001e8000c101924 */
[----:B------:R-:W2:Y:S01]  /*3900*/  LDG.E R101, desc[UR36][R40.64] ;  /* 0x0000002428657981 */ /* 0x000ea2000c1e1900 */
[----:B---3--:R-:W-:-:S04]  /*3910*/  FMUL R3, R85, R85 ;  /* 0x0000005555037220 */ /* 0x008fc80000400000 */
[----:B------:R-:W-:Y:S01]  /*3920*/  FADD R0, RZ, R3 ;  /* 0x00000003ff007221 */ /* 0x000fe20000000000 */
[----:B------:R-:W-:-:S03]  /*3930*/  FMUL R3, R94, R3 ;  /* 0x000000035e037220 */ /* 0x000fc60000400000 */
[----:B--2---:R-:W-:-:S05]  /*3940*/  FADD R101, R0, R101 ;  /* 0x0000006500657221 */ /* 0x004fca0000000000 */
[----:B------:R-:W-:Y:S04]  /*3950*/  STG.E desc[UR36][R40.64], R101 ;  /* 0x0000006528007986 */ /* 0x000fe8000c101924 */
[----:B------:R-:W1:Y:S01]  /*3960*/  LDG.E R4, desc[UR36][R12.64] ;  /* 0x000000240c047981 */ /* 0x000e62000c1e1900 */
[----:B------:R-:W-:-:S05]  /*3970*/  FMNMX R3, R3, 9.9999997473787516356e-05, !PT ;  /* 0x38d1b71703037809 */ /* 0x000fca0007800000 */
[----:B------:R-:W-:-:S04]  /*3980*/  FADD R3, R0, R3 ;  /* 0x0000000300037221 */ /* 0x000fc80000000000 */
[----:B-1----:R-:W-:-:S05]  /*3990*/  FADD R9, R3, R4 ;  /* 0x0000000403097221 */ /* 0x002fca0000000000 */
[----:B------:R1:W-:Y:S04]  /*39a0*/  STG.E desc[UR36][R12.64], R9 ;  /* 0x000000090c007986 */ /* 0x0003e8000c101924 */
[----:B------:R-:W0:Y:S01]  /*39b0*/  LDG.E R0, desc[UR36][R50.64] ;  /* 0x0000002432007981 */ /* 0x000e22000c1e1900 */
[----:B------:R-:W-:Y:S01]  /*39c0*/  FMUL R3, R90, R89 ;  /* 0x000000595a037220 */ /* 0x000fe20000400000 */
[----:B------:R-:W-:Y:S01]  /*39d0*/  FMUL R4, R89, -1.8137990236282348633 ;  /* 0xbfe82a9159047820 */ /* 0x000fe20000400000 */
[----:B0-----:R-:W-:-:S05]  /*39e0*/  FFMA R7, R85, R83, R0 ;  /* 0x0000005355077223 */ /* 0x001fca0000000000 */
[----:B------:R0:W-:Y:S04]  /*39f0*/  STG.E desc[UR36][R50.64], R7 ;  /* 0x0000000732007986 */ /* 0x0001e8000c101924 */
[----:B------:R-:W2:Y:S01]  /*3a00*/  LDG.E R103, desc[UR36][R42.64] ;  /* 0x000000242a677981 */ /* 0x000ea2000c1e1900 */
[----:B------:R-:W-:Y:S01]  /*3a10*/  FMUL R0, R3, -1.8137990236282348633 ;  /* 0xbfe82a9103007820 */ /* 0x000fe20000400000 */
[----:B------:R-:W-:-:S04]  /*3a20*/  FMUL R4, R83, R4 ;  /* 0x0000000453047220 */ /* 0x000fc80000400000 */
[----:B------:R-:W-:-:S04]  /*3a30*/  FFMA R82, R85, R0, R4 ;  /* 0x0000000055527223 */ /* 0x000fc80000000004 */
[----:B--2---:R-:W-:-:S05]  /*3a40*/  FADD R103, R82, R103 ;  /* 0x0000006752677221 */ /* 0x004fca0000000000 */
[----:B------:R-:W-:Y:S04]  /*3a50*/  STG.E desc[UR36][R42.64], R103 ;  /* 0x000000672a007986 */ /* 0x000fe8000c101924 */
[----:B-1----:R-:W2:Y:S01]  /*3a60*/  LDG.E R9, desc[UR36][R92.64] ;  /* 0x000000245c097981 */ /* 0x002ea2000c1e1900 */
[----:B------:R-:W-:-:S04]  /*3a70*/  FMUL R2, R2, 1.8137990236282348633 ;  /* 0x3fe82a9102027820 */ /* 0x000fc80000400000 */
[----:B------:R-:W-:Y:S01]  /*3a80*/  FMUL R6, R2, -1.8137990236282348633 ;  /* 0xbfe82a9102067820 */ /* 0x000fe20000400000 */
[----:B--2---:R-:W-:-:S05]  /*3a90*/  FADD R9, R82, R9 ;  /* 0x0000000952097221 */ /* 0x004fca0000000000 */
[----:B------:R1:W-:Y:S04]  /*3aa0*/  STG.E desc[UR36][R92.64], R9 ;  /* 0x000000095c007986 */ /* 0x0003e8000c101924 */
[----:B------:R-:W2:Y:S01]  /*3ab0*/  LDG.E R101, desc[UR36][R44.64] ;  /* 0x000000242c657981 */ /* 0x000ea2000c1e1900 */
[----:B------:R-:W-:Y:S01]  /*3ac0*/  FMUL R84, R0, R0 ;  /* 0x0000000000547220 */ /* 0x000fe20000400000 */
[----:B0-----:R-:W-:-:S04]  /*3ad0*/  FMUL R7, R83, R6 ;  /* 0x0000000653077220 */ /* 0x001fc80000400000 */
[----:B------:R-:W-:Y:S01]  /*3ae0*/  FADD R6, R7, R84 ;  /* 0x0000005407067221 */ /* 0x000fe20000000000 */
[----:B------:R-:W-:-:S03]  /*3af0*/  FMUL R84, R94, R84 ;  /* 0x000000545e547220 */ /* 0x000fc60000400000 */
[----:B--2---:R-:W-:-:S05]  /*3b00*/  FADD R101, R6, R101 ;  /* 0x0000006506657221 */ /* 0x004fca0000000000 */
[----:B------:R0:W-:Y:S04]  /*3b10*/  STG.E desc[UR36][R44.64], R101 ;  /* 0x000000652c007986 */ /* 0x0001e8000c101924 */
[----:B------:R-:W2:Y:S01]  /*3b20*/  LDG.E R86, desc[UR36][R14.64] ;  /* 0x000000240e567981 */ /* 0x000ea2000c1e1900 */
[----:B-1----:R-:W-:-:S05]  /*3b30*/  FMNMX R9, R84, 9.9999997473787516356e-05, !PT ;  /* 0x38d1b71754097809 */ /* 0x002fca0007800000 */
[----:B------:R-:W-:-:S04]  /*3b40*/  FADD R9, R6, R9 ;  /* 0x0000000906097221 */ /* 0x000fc80000000000 */
[----:B--2---:R-:W-:-:S05]  /*3b50*/  FADD R103, R9, R86 ;  /* 0x0000005609677221 */ /* 0x004fca0000000000 */
[----:B------:R1:W-:Y:S04]  /*3b60*/  STG.E desc[UR36][R14.64], R103 ;  /* 0x000000670e007986 */ /* 0x0003e8000c101924 */
[----:B------:R-:W2:Y:S02]  /*3b70*/  LDG.E R84, desc[UR36][R56.64] ;  /* 0x0000002438547981 */ /* 0x000ea4000c1e1900 */
[----:B--2---:R-:W-:-:S05]  /*3b80*/  FFMA R105, R83, R0, R84 ;  /* 0x0000000053697223 */ /* 0x004fca0000000054 */
[----:B------:R2:W-:Y:S04]  /*3b90*/  STG.E desc[UR36][R56.64], R105 ;  /* 0x0000006938007986 */ /* 0x0005e8000c101924 */
[----:B------:R-:W3:Y:S02]  /*3ba0*/  LDG.E R107, desc[UR36][R46.64] ;  /* 0x000000242e6b7981 */ /* 0x000ee4000c1e1900 */
        /* <DEDUP_REMOVED lines=9> */
[----:B----4-:R-:W-:-:S05]  /*3c40*/  FADD R103, R6, R103 ;  /* 0x0000006706677221 */ /* 0x010fca0000000000 */
[----:B------:R1:W-:Y:S04]  /*3c50*/  STG.E desc[UR36][R20.64], R103 ;  /* 0x0000006714007986 */ /* 0x0003e8000c101924 */
[----:B--2---:R-:W2:Y:S02]  /*3c60*/  LDG.E R105, desc[UR36][R52.64] ;  /* 0x0000002434697981 */ /* 0x004ea4000c1e1900 */
[----:B--2---:R-:W-:-:S05]  /*3c70*/  FADD R105, R6, R105 ;  /* 0x0000006906697221 */ /* 0x004fca0000000000 */
[----:B------:R-:W-:Y:S04]  /*3c80*/  STG.E desc[UR36][R52.64], R105 ;  /* 0x0000006934007986 */ /* 0x000fe8000c101924 */
[----:B------:R-:W0:Y:S02]  /*3c90*/  LDG.E R82, desc[UR36][R16.64] ;  /* 0x0000002410527981 */ /* 0x000e24000c1e1900 */
[----:B0-----:R-:W-:-:S05]  /*3ca0*/  FADD R101, R9, R82 ;  /* 0x0000005209657221 */ /* 0x001fca0000000000 */
[----:B------:R0:W-:Y:S04]  /*3cb0*/  STG.E desc[UR36][R16.64], R101 ;  /* 0x0000006510007986 */ /* 0x0001e8000c101924 */
[----:B------:R-:W2:Y:S02]  /*3cc0*/  LDG.E R82, desc[UR36][R62.64] ;  /* 0x000000243e527981 */ /* 0x000ea4000c1e1900 */
[----:B--2---:R-:W-:-:S05]  /*3cd0*/  FFMA R107, R83, R0, R82 ;  /* 0x00000000536b7223 */ /* 0x004fca0000000052 */
[----:B------:R2:W-:Y:S04]  /*3ce0*/  STG.E desc[UR36][R62.64], R107 ;  /* 0x0000006b3e007986 */ /* 0x0005e8000c101924 */
[----:B---3--:R-:W3:Y:S01]  /*3cf0*/  LDG.E R109, desc[UR36][R60.64] ;  /* 0x000000243c6d7981 */ /* 0x008ee2000c1e1900 */
[----:B------:R-:W-:-:S04]  /*3d00*/  FFMA R4, R85, -R0, -R4 ;  /* 0x8000000055047223 */ /* 0x000fc80000000804 */
[----:B---3--:R-:W-:-:S05]  /*3d10*/  FADD R109, R4, R109 ;  /* 0x0000006d046d7221 */ /* 0x008fca0000000000 */
[----:B------:R-:W-:Y:S04]  /*3d20*/  STG.E desc[UR36][R60.64], R109 ;  /* 0x0000006d3c007986 */ /* 0x000fe8000c101924 */
[----:B-1----:R-:W3:Y:S02]  /*3d30*/  LDG.E R103, desc[UR36][R10.64] ;  /* 0x000000240a677981 */ /* 0x002ee4000c1e1900 */
[----:B---3--:R-:W-:-:S05]  /*3d40*/  FADD R103, R4, R103 ;  /* 0x0000006704677221 */ /* 0x008fca0000000000 */
[----:B------:R1:W-:Y:S04]  /*3d50*/  STG.E desc[UR36][R10.64], R103 ;  /* 0x000000670a007986 */ /* 0x0003e8000c101924 */
[----:B------:R-:W0:Y:S01]  /*3d60*/  LDG.E R4, desc[UR36][R64.64] ;  /* 0x0000002440047981 */ /* 0x000e22000c1e1900 */
[----:B------:R-:W-:-:S04]  /*3d70*/  FFMA R7, R0, -R0, -R7 ;  /* 0x8000000000077223 */ /* 0x000fc80000000807 */
[----:B0-----:R-:W-:-:S05]  /*3d80*/  FADD R101, R7, R4 ;  /* 0x0000000407657221 */ /* 0x001fca0000000000 */
[----:B------:R0:W-:Y:S04]  /*3d90*/  STG.E desc[UR36][R64.64], R101 ;  /* 0x0000006540007986 */ /* 0x0001e8000c101924 */
[----:B------:R-:W3:Y:S02]  /*3da0*/  LDG.E R4, desc[UR36][R22.64] ;  /* 0x0000002416047981 */ /* 0x000ee4000c1e1900 */
[----:B---3--:R-:W-:-:S05]  /*3db0*/  FADD R105, R7, R4 ;  /* 0x0000000407697221 */ /* 0x008fca0000000000 */
[----:B------:R-:W-:Y:S04]  /*3dc0*/  STG.E desc[UR36][R22.64], R105 ;  /* 0x0000006916007986 */ /* 0x000fe8000c101924 */
[----:B------:R-:W2:Y:S02]  /*3dd0*/  LDG.E R4, desc[UR36][R68.64] ;  /* 0x0000002444047981 */ /* 0x000ea4000c1e1900 */
[----:B--2---:R-:W-:-:S05]  /*3de0*/  FADD R107, R7, R4 ;  /* 0x00000004076b7221 */ /* 0x004fca0000000000 */
[----:B------:R-:W-:Y:S04]  /*3df0*/  STG.E desc[UR36][R68.64], R107 ;  /* 0x0000006b44007986 */ /* 0x000fe8000c101924 */
[----:B------:R-:W2:Y:S02]  /*3e00*/  LDG.E R4, desc[UR36][R24.64] ;  /* 0x0000002418047981 */ /* 0x000ea4000c1e1900 */
[----:B--2---:R-:W-:-:S05]  /*3e10*/  FADD R7, R7, R4 ;  /* 0x0000000407077221 */ /* 0x004fca0000000000 */
[----:B------:R2:W-:Y:S04]  /*3e20*/  STG.E desc[UR36][R24.64], R7 ;  /* 0x0000000718007986 */ /* 0x0005e8000c101924 */
[----:B-1----:R-:W3:Y:S02]  /*3e30*/  LDG.E R103, desc[UR36][R70.64] ;  /* 0x0000002446677981 */ /* 0x002ee4000c1e1900 */
[----:B---3--:R-:W-:-:S05]  /*3e40*/  FADD R103, R6, R103 ;  /* 0x0000006706677221 */ /* 0x008fca0000000000 */
[----:B------:R1:W-:Y:S04]  /*3e50*/  STG.E desc[UR36][R70.64], R103 ;  /* 0x0000006746007986 */ /* 0x0003e8000c101924 */
[----:B------:R-:W3:Y:S02]  /*3e60*/  LDG.E R4, desc[UR36][R26.64] ;  /* 0x000000241a047981 */ /* 0x000ee4000c1e1900 */
[----:B---3--:R-:W-:-:S05]  /*3e70*/  FADD R9, R9, R4 ;  /* 0x0000000409097221 */ /* 0x008fca0000000000 */
[----:B------:R3:W-:Y:S04]  /*3e80*/  STG.E desc[UR36][R26.64], R9 ;  /* 0x000000091a007986 */ /* 0x0007e8000c101924 */
[----:B------:R-:W0:Y:S02]  /*3e90*/  LDG.E R4, desc[UR36][R66.64] ;  /* 0x0000002442047981 */ /* 0x000e24000c1e1900 */
[----:B0-----:R-:W-:Y:S01]  /*3ea0*/  FFMA R101, -R83, R0, R4 ;  /* 0x0000000053657223 */ /* 0x001fe20000000104 */
[----:B------:R-:W-:-:S04]  /*3eb0*/  IMAD.WIDE R82, R87, 0x4, R80 ;  /* 0x0000000457527825 */ /* 0x000fc800078e0250 */
[----:B------:R-:W-:Y:S04]  /*3ec0*/  STG.E desc[UR36][R66.64], R101 ;  /* 0x0000006542007986 */ /* 0x000fe8000c101924 */
[----:B------:R-:W4:Y:S04]  /*3ed0*/  LDG.E R4, desc[UR36][R82.64] ;  /* 0x0000002452047981 */ /* 0x000f28000c1e1900 */
[----:B------:R-:W2:Y:S01]  /*3ee0*/  LDG.E R6, desc[UR36][R54.64] ;  /* 0x0000002436067981 */ /* 0x000ea2000c1e1900 */
[----:B----4-:R-:W-:-:S04]  /*3ef0*/  FADD R3, R3, -R4 ;  /* 0x8000000403037221 */ /* 0x010fc80000000000 */
[----:B--2---:R-:W-:-:S05]  /*3f00*/  FFMA R7, R3, R3, R6 ;  /* 0x0000000303077223 */ /* 0x004fca0000000006 */
[----:B------:R0:W-:Y:S04]  /*3f10*/  STG.E desc[UR36][R54.64], R7 ;  /* 0x0000000736007986 */ /* 0x0001e8000c101924 */
[----:B-1----:R-:W2:Y:S01]  /*3f20*/  LDG.E R103, desc[UR36][R40.64] ;  /* 0x0000002428677981 */ /* 0x002ea2000c1e1900 */
[----:B---3--:R-:W-:-:S04]  /*3f30*/  FMUL R9, R89, R89 ;  /* 0x0000005959097220 */ /* 0x008fc80000400000 */
[----:B------:R-:W-:Y:S01]  /*3f40*/  FADD R4, RZ, R9 ;  /* 0x00000009ff047221 */ /* 0x000fe20000000000 */
[----:B------:R-:W-:-:S03]  /*3f50*/  FMUL R9, R94, R9 ;  /* 0x000000095e097220 */ /* 0x000fc60000400000 */
[----:B--2---:R-:W-:-:S05]  /*3f60*/  FADD R103, R4, R103 ;  /* 0x0000006704677221 */ /* 0x004fca0000000000 */
[----:B------:R-:W-:Y:S04]  /*3f70*/  STG.E desc[UR36][R40.64], R103 ;  /* 0x0000006728007986 */ /* 0x000fe8000c101924 */
[----:B------:R-:W2:Y:S01]  /*3f80*/  LDG.E R6, desc[UR36][R12.64] ;  /* 0x000000240c067981 */ /* 0x000ea2000c1e1900 */
[----:B------:R-:W-:-:S05]  /*3f90*/  FMNMX R9, R9, 9.9999997473787516356e-05, !PT ;  /* 0x38d1b71709097809 */ /* 0x000fca0007800000 */
[----:B------:R-:W-:-:S04]  /*3fa0*/  FADD R9, R4, R9 ;  /* 0x0000000904097221 */ /* 0x000fc80000000000 */
[----:B--2---:R-:W-:-:S05]  /*3fb0*/  FADD R9, R9, R6 ;  /* 0x0000000609097221 */ /* 0x004fca0000000000 */
[----:B------:R1:W-:Y:S04]  /*3fc0*/  STG.E desc[UR36][R12.64], R9 ;  /* 0x000000090c007986 */ /* 0x0003e8000c101924 */
[----:B------:R-:W0:Y:S02]  /*3fd0*/  LDG.E R4, desc[UR36][R50.64] ;  /* 0x0000002432047981 */ /* 0x000e24000c1e1900 */
[----:B0-----:R-:W-:-:S05]  /*3fe0*/  FFMA R7, R89, R3, R4 ;  /* 0x0000000359077223 */ /* 0x001fca0000000004 */
[----:B------:R0:W-:Y:S04]  /*3ff0*/  STG.E desc[UR36][R50.64], R7 ;  /* 0x0000000732007986 */ /* 0x0001e8000c101924 */
[----:B------:R-:W2:Y:S01]  /*4000*/  LDG.E R101, desc[UR36][R42.64] ;  /* 0x000000242a657981 */ /* 0x000ea2000c1e1900 */
[----:B------:R-:W-:-:S04]  /*4010*/  FMUL R4, R85, 1.8137990236282348633 ;  /* 0x3fe82a9155047820 */ /* 0x000fc80000400000 */
[----:B------:R-:W-:-:S04]  /*4020*/  FMUL R4, R3, R4 ;  /* 0x0000000403047220 */ /* 0x000fc80000400000 */
[----:B------:R-:W-:-:S04]  /*4030*/  FFMA R6, R89, R2, R4 ;  /* 0x0000000259067223 */ /* 0x000fc80000000004 */
[----:B--2---:R-:W-:-:S05]  /*4040*/  FADD R101, R6, R101 ;  /* 0x0000006506657221 */ /* 0x004fca0000000000 */
[----:B------:R-:W-:Y:S04]  /*4050*/  STG.E desc[UR36][R42.64], R101 ;  /* 0x000000652a007986 */ /* 0x000fe8000c101924 */
[----:B------:R-:W2:Y:S01]  /*4060*/  LDG.E R85, desc[UR36][R92.64] ;  /* 0x000000245c557981 */ /* 0x000ea2000c1e1900 */
[----:B------:R-:W-:Y:S01]  /*4070*/  FMUL R0, R0, 1.8137990236282348633 ;  /* 0x3fe82a9100007820 */ /* 0x000fe20000400000 */
[----:B-1----:R-:W-:Y:S01]  /*4080*/  FMUL R9, R2, R2 ;  /* 0x0000000202097220 */ /* 0x002fe20000400000 */
[----:B--2---:R-:W-:-:S05]  /*4090*/  FADD R85, R6, R85 ;  /* 0x0000005506557221 */ /* 0x004fca0000000000 */
[----:B------:R1:W-:Y:S04]  /*40a0*/  STG.E desc[UR36][R92.64], R85 ;  /* 0x000000555c007986 */ /* 0x0003e8000c101924 */
[----:B------:R-:W2:Y:S01]  /*40b0*/  LDG.E R103, desc[UR36][R44.64] ;  /* 0x000000242c677981 */ /* 0x000ea2000c1e1900 */
[----:B0-----:R-:W-:-:S04]  /*40c0*/  FMUL R7, R3, R0 ;  /* 0x0000000003077220 */ /* 0x001fc80000400000 */
[----:B------:R-:W-:Y:S01]  /*40d0*/  FADD R0, R7, R9 ;  /* 0x0000000907007221 */ /* 0x000fe20000000000 */
[----:B------:R-:W-:-:S03]  /*40e0*/  FMUL R9, R94, R9 ;  /* 0x000000095e097220 */ /* 0x000fc60000400000 */
[----:B--2---:R-:W-:-:S05]  /*40f0*/  FADD R103, R0, R103 ;  /* 0x0000006700677221 */ /* 0x004fca0000000000 */
[----:B------:R0:W-:Y:S04]  /*4100*/  STG.E desc[UR36][R44.64], R103 ;  /* 0x000000672c007986 */ /* 0x0001e8000c101924 */
[----:B------:R-:W1:Y:S01]  /*4110*/  LDG.E R84, desc[UR36][R14.64] ;  /* 0x000000240e547981 */ /* 0x000e62000c1e1900 */
[----:B------:R-:W-:-:S05]  /*4120*/  FMNMX R9, R9, 9.9999997473787516356e-05, !PT ;  /* 0x38d1b71709097809 */ /* 0x000fca0007800000 */
[----:B------:R-:W-:-:S04]  /*4130*/  FADD R9, R0, R9 ;  /* 0x0000000900097221 */ /* 0x000fc80000000000 */
[----:B-1----:R-:W-:-:S05]  /*4140*/  FADD R85, R9, R84 ;  /* 0x0000005409557221 */ /* 0x002fca0000000000 */
        /* <DEDUP_REMOVED lines=18> */
[----:B------:R2:W-:Y:S04]  /*4270*/  STG.E desc[UR36][R52.64], R101 ;  /* 0x0000006534007986 */ /* 0x0005e8000c101924 */
[----:B------:R-:W0:Y:S02]  /*4280*/  LDG.E R6, desc[UR36][R16.64] ;  /* 0x0000002410067981 */ /* 0x000e24000c1e1900 */
[----:B0-----:R-:W-:-:S05]  /*4290*/  FADD R103, R9, R6 ;  /* 0x0000000609677221 */ /* 0x001fca0000000000 */
[----:B------:R0:W-:Y:S04]  /*42a0*/  STG.E desc[UR36][R16.64], R103 ;  /* 0x0000006710007986 */ /* 0x0001e8000c101924 */
[----:B------:R-:W4:Y:S02]  /*42b0*/  LDG.E R105, desc[UR36][R62.64] ;  /* 0x000000243e697981 */ /* 0x000f24000c1e1900 */
[----:B----4-:R-:W-:-:S05]  /*42c0*/  FFMA R105, R2, R3, R105 ;  /* 0x0000000302697223 */ /* 0x010fca0000000069 */
[----:B------:R-:W-:Y:S04]  /*42d0*/  STG.E desc[UR36][R62.64], R105 ;  /* 0x000000693e007986 */ /* 0x000fe8000c101924 */
[----:B---3--:R-:W3:Y:S01]  /*42e0*/  LDG.E R107, desc[UR36][R60.64] ;  /* 0x000000243c6b7981 */ /* 0x008ee2000c1e1900 */
[----:B------:R-:W-:-:S04]  /*42f0*/  FFMA R4, R89, -R2, -R4 ;  /* 0x8000000259047223 */ /* 0x000fc80000000804 */
[----:B---3--:R-:W-:-:S05]  /*4300*/  FADD R107, R4, R107 ;  /* 0x0000006b046b7221 */ /* 0x008fca0000000000 */
[----:B------:R-:W-:Y:S04]  /*4310*/  STG.E desc[UR36][R60.64], R107 ;  /* 0x0000006b3c007986 */ /* 0x000fe8000c101924 */
[----:B-1----:R-:W3:Y:S02]  /*4320*/  LDG.E R85, desc[UR36][R10.64] ;  /* 0x000000240a557981 */ /* 0x002ee4000c1e1900 */
[----:B---3--:R-:W-:-:S05]  /*4330*/  FADD R85, R4, R85 ;  /* 0x0000005504557221 */ /* 0x008fca0000000000 */
[----:B------:R1:W-:Y:S04]  /*4340*/  STG.E desc[UR36][R10.64], R85 ;  /* 0x000000550a007986 */ /* 0x0003e8000c101924 */
[----:B------:R-:W3:Y:S01]  /*4350*/  LDG.E R4, desc[UR36][R64.64] ;  /* 0x0000002440047981 */ /* 0x000ee2000c1e1900 */
[----:B------:R-:W-:-:S04]  /*4360*/  FFMA R7, R2, -R2, -R7 ;  /* 0x8000000202077223 */ /* 0x000fc80000000807 */
[----:B---3--:R-:W-:-:S05]  /*4370*/  FADD R89, R7, R4 ;  /* 0x0000000407597221 */ /* 0x008fca0000000000 */
[----:B------:R3:W-:Y:S04]  /*4380*/  STG.E desc[UR36][R64.64], R89 ;  /* 0x0000005940007986 */ /* 0x0007e8000c101924 */
[----:B------:R-:W2:Y:S02]  /*4390*/  LDG.E R4, desc[UR36][R22.64] ;  /* 0x0000002416047981 */ /* 0x000ea4000c1e1900 */
[----:B--2---:R-:W-:-:S05]  /*43a0*/  FADD R101, R7, R4 ;  /* 0x0000000407657221 */ /* 0x004fca0000000000 */
[----:B------:R-:W-:Y:S04]  /*43b0*/  STG.E desc[UR36][R22.64], R101 ;  /* 0x0000006516007986 */ /* 0x000fe8000c101924 */
[----:B------:R-:W0:Y:S02]  /*43c0*/  LDG.E R4, desc[UR36][R68.64] ;  /* 0x0000002444047981 */ /* 0x000e24000c1e1900 */
[----:B0-----:R-:W-:-:S05]  /*43d0*/  FADD R103, R7, R4 ;  /* 0x0000000407677221 */ /* 0x001fca0000000000 */
[----:B------:R-:W-:Y:S04]  /*43e0*/  STG.E desc[UR36][R68.64], R103 ;  /* 0x0000006744007986 */ /* 0x000fe8000c101924 */
[----:B------:R-:W2:Y:S02]  /*43f0*/  LDG.E R4, desc[UR36][R24.64] ;  /* 0x0000002418047981 */ /* 0x000ea4000c1e1900 */
[----:B--2---:R-:W-:-:S05]  /*4400*/  FADD R7, R7, R4 ;  /* 0x0000000407077221 */ /* 0x004fca0000000000 */
[----:B------:R0:W-:Y:S04]  /*4410*/  STG.E desc[UR36][R24.64], R7 ;  /* 0x0000000718007986 */ /* 0x0001e8000c101924 */
[----:B-1----:R-:W3:Y:S02]  /*4420*/  LDG.E R85, desc[UR36][R70.64] ;  /* 0x0000002446557981 */ /* 0x002ee4000c1e1900 */
[----:B---3--:R-:W-:-:S05]  /*4430*/  FADD R89, R0, R85 ;  /* 0x0000005500597221 */ /* 0x008fca0000000000 */
[----:B------:R1:W-:Y:S04]  /*4440*/  STG.E desc[UR36][R70.64], R89 ;  /* 0x0000005946007986 */ /* 0x0003e8000c101924 */
[----:B------:R-:W2:Y:S02]  /*4450*/  LDG.E R0, desc[UR36][R26.64] ;  /* 0x000000241a007981 */ /* 0x000ea4000c1e1900 */
[----:B--2---:R-:W-:-:S05]  /*4460*/  FADD R9, R9, R0 ;  /* 0x0000000009097221 */ /* 0x004fca0000000000 */
[----:B------:R2:W-:Y:S04]  /*4470*/  STG.E desc[UR36][R26.64], R9 ;  /* 0x000000091a007986 */ /* 0x0005e8000c101924 */
[----:B------:R-:W3:Y:S02]  /*4480*/  LDG.E R85, desc[UR36][R66.64] ;  /* 0x0000002442557981 */ /* 0x000ee4000c1e1900 */
[----:B---3--:R-:W-:Y:S01]  /*4490*/  FFMA R3, R2, -R3, R85 ;  /* 0x8000000302037223 */ /* 0x008fe20000000055 */
[----:B------:R-:W-:-:S04]  /*44a0*/  IMAD.WIDE R84, R87, 0x4, R82 ;  /* 0x0000000457547825 */ /* 0x000fc800078e0252 */
[----:B------:R3:W-:Y:S04]  /*44b0*/  STG.E desc[UR36][R66.64], R3 ;  /* 0x0000000342007986 */ /* 0x0007e8000c101924 */
[----:B0-----:R-:W4:Y:S04]  /*44c0*/  LDG.E R7, desc[UR36][R84.64] ;  /* 0x0000002454077981 */ /* 0x001f28000c1e1900 */
[----:B------:R-:W1:Y:S01]  /*44d0*/  LDG.E R0, desc[UR36][R54.64] ;  /* 0x0000002436007981 */ /* 0x000e62000c1e1900 */
[----:B------:R-:W-:-:S04]  /*44e0*/  FMUL R2, R90, R97 ;  /* 0x000000615a027220 */ /* 0x000fc80000400000 */
[----:B----4-:R-:W-:-:S04]  /*44f0*/  FADD R7, R2, -R7 ;  /* 0x8000000702077221 */ /* 0x010fc80000000000 */
[----:B-1----:R-:W-:-:S05]  /*4500*/  FFMA R89, R7, R7, R0 ;  /* 0x0000000707597223 */ /* 0x002fca0000000000 */
[----:B------:R0:W-:Y:S04]  /*4510*/  STG.E desc[UR36][R54.64], R89 ;  /* 0x0000005936007986 */ /* 0x0001e8000c101924 */
[----:B------:R-:W4:Y:S01]  /*4520*/  LDG.E R101, desc[UR36][R40.64] ;  /* 0x0000002428657981 */ /* 0x000f22000c1e1900 */
[----:B--2---:R-:W-:-:S04]  /*4530*/  FMUL R9, R97, R97 ;  /* 0x0000006161097220 */ /* 0x004fc80000400000 */
[----:B------:R-:W-:Y:S01]  /*4540*/  FADD R0, RZ, R9 ;  /* 0x00000009ff007221 */ /* 0x000fe20000000000 */
[----:B------:R-:W-:-:S03]  /*4550*/  FMUL R9, R94, R9 ;  /* 0x000000095e097220 */ /* 0x000fc60000400000 */
[----:B----4-:R-:W-:-:S05]  /*4560*/  FADD R101, R0, R101 ;  /* 0x0000006500657221 */ /* 0x010fca0000000000 */
[----:B------:R-:W-:Y:S04]  /*4570*/  STG.E desc[UR36][R40.64], R101 ;  /* 0x0000006528007986 */ /* 0x000fe8000c101924 */
[----:B------:R-:W2:Y:S01]  /*4580*/  LDG.E R4, desc[UR36][R12.64] ;  /* 0x000000240c047981 */ /* 0x000ea2000c1e1900 */
[----:B------:R-:W-:-:S05]  /*4590*/  FMNMX R9, R9, 9.9999997473787516356e-05, !PT ;  /* 0x38d1b71709097809 */ /* 0x000fca0007800000 */
[----:B------:R-:W-:-:S04]  /*45a0*/  FADD R9, R0, R9 ;  /* 0x0000000900097221 */ /* 0x000fc80000000000 */
[----:B--2---:R-:W-:-:S05]  /*45b0*/  FADD R9, R9, R4 ;  /* 0x0000000409097221 */ /* 0x004fca0000000000 */
[----:B------:R1:W-:Y:S04]  /*45c0*/  STG.E desc[UR36][R12.64], R9 ;  /* 0x000000090c007986 */ /* 0x0003e8000c101924 */
[----:B------:R-:W0:Y:S01]  /*45d0*/  LDG.E R0, desc[UR36][R50.64] ;  /* 0x0000002432007981 */ /* 0x000e22000c1e1900 */
[----:B---3--:R-:W-:Y:S01]  /*45e0*/  FMUL R3, R90, R99 ;  /* 0x000000635a037220 */ /* 0x008fe20000400000 */
[----:B------:R-:W-:Y:S01]  /*45f0*/  FMUL R4, R99, 1.8137990236282348633 ;  /* 0x3fe82a9163047820 */ /* 0x000fe20000400000 */
[----:B0-----:R-:W-:-:S05]  /*4600*/  FFMA R89, R97, R7, R0 ;  /* 0x0000000761597223 */ /* 0x001fca0000000000 */
[----:B------:R0:W-:Y:S04]  /*4610*/  STG.E desc[UR36][R50.64], R89 ;  /* 0x0000005932007986 */ /* 0x0001e8000c101924 */
[----:B------:R-:W2:Y:S01]  /*4620*/  LDG.E R103, desc[UR36][R42.64] ;  /* 0x000000242a677981 */ /* 0x000ea2000c1e1900 */
[----:B------:R-:W-:Y:S01]  /*4630*/  FMUL R0, R3, 1.8137990236282348633 ;  /* 0x3fe82a9103007820 */ /* 0x000fe20000400000 */
        /* <DEDUP_REMOVED lines=9> */
[----:B0-----:R-:W2:Y:S01]  /*46d0*/  LDG.E R89, desc[UR36][R44.64] ;  /* 0x000000242c597981 */ /* 0x001ea2000c1e1900 */
[----:B------:R-:W-:Y:S01]  /*46e0*/  FMUL R86, R0, R0 ;  /* 0x0000000000567220 */ /* 0x000fe20000400000 */
[----:B------:R-:W-:-:S04]  /*46f0*/  FMUL R9, R7, R2 ;  /* 0x0000000207097220 */ /* 0x000fc80000400000 */
        /* <DEDUP_REMOVED lines=12> */
[----:B------:R-:W3:Y:S01]  /*47c0*/  LDG.E R107, desc[UR36][R46.64] ;  /* 0x000000242e6b7981 */ /* 0x000ee2000c1e1900 */
[----:B------:R-:W-:-:S04]  /*47d0*/  FFMA R4, R97, -R0, -R4 ;  /* 0x8000000061047223 */ /* 0x000fc80000000804 */
[----:B---3--:R-:W-:-:S05]  /*47e0*/  FADD R107, R4, R107 ;  /* 0x0000006b046b7221 */ /* 0x008fca0000000000 */
[----:B------:R-:W-:Y:S04]  /*47f0*/  STG.E desc[UR36][R46.64], R107 ;  /* 0x0000006b2e007986 */ /* 0x000fe8000c101924 */
[----:B0-----:R-:W3:Y:S02]  /*4800*/  LDG.E R89, desc[UR36][R18.64] ;  /* 0x0000002412597981 */ /* 0x001ee4000c1e1900 */
[----:B---3--:R-:W-:-:S05]  /*4810*/  FADD R89, R4, R89 ;  /* 0x0000005904597221 */ /* 0x008fca0000000000 */
[----:B------:R0:W-:Y:S04]  /*4820*/  STG.E desc[UR36][R18.64], R89 ;  /* 0x0000005912007986 */ /* 0x0001e8000c101924 */
[----:B------:R-:W3:Y:S01]  /*4830*/  LDG.E R4, desc[UR36][R48.64] ;  /* 0x0000002430047981 */ /* 0x000ee2000c1e1900 */
[----:B------:R-:W-:-:S04]  /*4840*/  FFMA R9, R0, -R0, -R9 ;  /* 0x8000000000097223 */ /* 0x000fc80000000809 */
[----:B---3--:R-:W-:-:S05]  /*4850*/  FADD R97, R9, R4 ;  /* 0x0000000409617221 */ /* 0x008fca0000000000 */
[----:B------:R3:W-:Y:S04]  /*4860*/  STG.E desc[UR36][R48.64], R97 ;  /* 0x0000006130007986 */ /* 0x0007e8000c101924 */
[----:B------:R-:W1:Y:S02]  /*4870*/  LDG.E R4, desc[UR36][R20.64] ;  /* 0x0000002414047981 */ /* 0x000e64000c1e1900 */
[----:B-1----:R-:W-:-:S05]  /*4880*/  FADD R103, R9, R4 ;  /* 0x0000000409677221 */ /* 0x002fca0000000000 */
[----:B------:R1:W-:Y:S04]  /*4890*/  STG.E desc[UR36][R20.64], R103 ;  /* 0x0000006714007986 */ /* 0x0003e8000c101924 */
[----:B--2---:R-:W2:Y:S02]  /*48a0*/  LDG.E R105, desc[UR36][R52.64] ;  /* 0x0000002434697981 */ /* 0x004ea4000c1e1900 */
[----:B--2---:R-:W-:-:S05]  /*48b0*/  FADD R105, R2, R105 ;  /* 0x0000006902697221 */ /* 0x004fca0000000000 */
[----:B------:R2:W-:Y:S04]  /*48c0*/  STG.E desc[UR36][R52.64], R105 ;  /* 0x0000006934007986 */ /* 0x0005e8000c101924 */
[----:B------:R-:W0:Y:S02]  /*48d0*/  LDG.E R4, desc[UR36][R16.64] ;  /* 0x0000002410047981 */ /* 0x000e24000c1e1900 */
[----:B0-----:R-:W-:-:S05]  /*48e0*/  FADD R89, R101, R4 ;  /* 0x0000000465597221 */ /* 0x001fca0000000000 */
[----:B------:R0:W-:Y:S04]  /*48f0*/  STG.E desc[UR36][R16.64], R89 ;  /* 0x0000005910007986 */ /* 0x0001e8000c101924 */
[----:B------:R-:W3:Y:S02]  /*4900*/  LDG.E R4, desc[UR36][R62.64] ;  /* 0x000000243e047981 */ /* 0x000ee4000c1e1900 */
[----:B---3--:R-:W-:-:S05]  /*4910*/  FFMA R97, -R7, R0, R4 ;  /* 0x0000000007617223 */ /* 0x008fca0000000104 */
[----:B------:R3:W-:Y:S04]  /*4920*/  STG.E desc[UR36][R62.64], R97 ;  /* 0x000000613e007986 */ /* 0x0007e8000c101924 */
[----:B------:R-:W4:Y:S02]  /*4930*/  LDG.E R107, desc[UR36][R60.64] ;  /* 0x000000243c6b7981 */ /* 0x000f24000c1e1900 */
[----:B----4-:R-:W-:-:S05]  /*4940*/  FADD R107, R6, R107 ;  /* 0x0000006b066b7221 */ /* 0x010fca0000000000 */
[----:B------:R-:W-:Y:S04]  /*4950*/  STG.E desc[UR36][R60.64], R107 ;  /* 0x0000006b3c007986 */ /* 0x000fe8000c101924 */
[----:B-1----:R-:W4:Y:S02]  /*4960*/  LDG.E R103, desc[UR36][R10.64] ;  /* 0x000000240a677981 */ /* 0x002f24000c1e1900 */
[----:B----4-:R-:W-:-:S05]  /*4970*/  FADD R103, R6, R103 ;  /* 0x0000006706677221 */ /* 0x010fca0000000000 */
[----:B------:R1:W-:Y:S04]  /*4980*/  STG.E desc[UR36][R10.64], R103 ;  /* 0x000000670a007986 */ /* 0x0003e8000c101924 */
[----:B--2---:R-:W2:Y:S02]  /*4990*/  LDG.E R105, desc[UR36][R64.64] ;  /* 0x0000002440697981 */ /* 0x004ea4000c1e1900 */
[----:B--2---:R-:W-:-:S05]  /*49a0*/  FADD R105, R2, R105 ;  /* 0x0000006902697221 */ /* 0x004fca0000000000 */
[----:B------:R-:W-:Y:S04]  /*49b0*/  STG.E desc[UR36][R64.64], R105 ;  /* 0x0000006940007986 */ /* 0x000fe8000c101924 */
[----:B0-----:R-:W2:Y:S02]  /*49c0*/  LDG.E R89, desc[UR36][R22.64] ;  /* 0x0000002416597981 */ /* 0x001ea4000c1e1900 */
[----:B--2---:R-:W-:-:S05]  /*49d0*/  FADD R89, R2, R89 ;  /* 0x0000005902597221 */ /* 0x004fca0000000000 */
[----:B------:R-:W-:Y:S04]  /*49e0*/  STG.E desc[UR36][R22.64], R89 ;  /* 0x0000005916007986 */ /* 0x000fe8000c101924 */
[----:B------:R-:W3:Y:S02]  /*49f0*/  LDG.E R4, desc[UR36][R68.64] ;  /* 0x0000002444047981 */ /* 0x000ee4000c1e1900 */
[----:B---3--:R-:W-:-:S05]  /*4a00*/  FADD R97, R9, R4 ;  /* 0x0000000409617221 */ /* 0x008fca0000000000 */
[----:B------:R-:W-:Y:S04]  /*4a10*/  STG.E desc[UR36][R68.64], R97 ;  /* 0x0000006144007986 */ /* 0x000fe8000c101924 */
[----:B------:R-:W2:Y:S02]  /*4a20*/  LDG.E R4, desc[UR36][R24.64] ;  /* 0x0000002418047981 */ /* 0x000ea4000c1e1900 */
[----:B--2---:R-:W-:-:S05]  /*4a30*/  FADD R9, R9, R4 ;  /* 0x0000000409097221 */ /* 0x004fca0000000000 */
[----:B------:R0:W-:Y:S04]  /*4a40*/  STG.E desc[UR36][R24.64], R9 ;  /* 0x0000000918007986 */ /* 0x0001e8000c101924 */
[----:B-1----:R-:W2:Y:S02]  /*4a50*/  LDG.E R103, desc[UR36][R70.64] ;  /* 0x0000002446677981 */ /* 0x002ea4000c1e1900 */
[----:B--2---:R-:W-:-:S05]  /*4a60*/  FADD R103, R2, R103 ;  /* 0x0000006702677221 */ /* 0x004fca0000000000 */
[----:B------:R-:W-:Y:S04]  /*4a70*/  STG.E desc[UR36][R70.64], R103 ;  /* 0x0000006746007986 */ /* 0x000fe8000c101924 */
[----:B------:R-:W2:Y:S02]  /*4a80*/  LDG.E R2, desc[UR36][R26.64] ;  /* 0x000000241a027981 */ /* 0x000ea4000c1e1900 */
[----:B--2---:R-:W-:-:S05]  /*4a90*/  FADD R101, R101, R2 ;  /* 0x0000000265657221 */ /* 0x004fca0000000000 */
[----:B------:R-:W-:Y:S04]  /*4aa0*/  STG.E desc[UR36][R26.64], R101 ;  /* 0x000000651a007986 */ /* 0x000fe8000c101924 */
[----:B------:R-:W2:Y:S01]  /*4ab0*/  LDG.E R2, desc[UR36][R66.64] ;  /* 0x0000002442027981 */ /* 0x000ea2000c1e1900 */
[----:B------:R-:W-:-:S04]  /*4ac0*/  IMAD.WIDE R86, R87, 0x4, R84 ;  /* 0x0000000457567825 */ /* 0x000fc800078e0254 */
[----:B--2---:R-:W-:-:S05]  /*4ad0*/  FFMA R7, R7, R0, R2 ;  /* 0x0000000007077223 */ /* 0x004fca0000000002 */
[----:B------:R1:W-:Y:S04]  /*4ae0*/  STG.E desc[UR36][R66.64], R7 ;  /* 0x0000000742007986 */ /* 0x0003e8000c101924 */
[----:B------:R-:W2:Y:S04]  /*4af0*/  LDG.E R2, desc[UR36][R86.64] ;  /* 0x0000002456027981 */ /* 0x000ea8000c1e1900 */
[----:B0-----:R-:W3:Y:S01]  /*4b00*/  LDG.E R9, desc[UR36][R54.64] ;  /* 0x0000002436097981 */ /* 0x001ee2000c1e1900 */
[----:B--2---:R-:W-:-:S04]  /*4b10*/  FADD R4, R3, -R2 ;  /* 0x8000000203047221 */ /* 0x004fc80000000000 */
[----:B---3--:R-:W-:-:S05]  /*4b20*/  FFMA R9, R4, R4, R9 ;  /* 0x0000000404097223 */ /* 0x008fca0000000009 */
[----:B------:R0:W-:Y:S04]  /*4b30*/  STG.E desc[UR36][R54.64], R9 ;  /* 0x0000000936007986 */ /* 0x0001e8000c101924 */
[----:B------:R-:W2:Y:S01]  /*4b40*/  LDG.E R89, desc[UR36][R40.64] ;  /* 0x0000002428597981 */ /* 0x000ea2000c1e1900 */
[----:B------:R-:W-:-:S04]  /*4b50*/  FMUL R3, R99, R99 ;  /* 0x0000006363037220 */ /* 0x000fc80000400000 */
        /* <DEDUP_REMOVED lines=8> */
[----:B------:R-:W-:Y:S04]  /*4be0*/  STG.E desc[UR36][R12.64], R97 ;  /* 0x000000610c007986 */ /* 0x000fe8000c101924 */
[----:B------:R-:W0:Y:S01]  /*4bf0*/  LDG.E R2, desc[UR36][R50.64] ;  /* 0x0000002432027981 */ /* 0x000e22000c1e1900 */
[----:B-1----:R-:W-:Y:S01]  /*4c00*/  FMUL R7, R5, 1.8137990236282348633 ;  /* 0x3fe82a9105077820 */ /* 0x002fe20000400000 */
[----:B0-----:R-:W-:-:S05]  /*4c10*/  FFMA R9, R99, R4, R2 ;  /* 0x0000000463097223 */ /* 0x001fca0000000002 */
[----:B------:R0:W-:Y:S04]  /*4c20*/  STG.E desc[UR36][R50.64], R9 ;  /* 0x0000000932007986 */ /* 0x0001e8000c101924 */
[----:B------:R-:W2:Y:S01]  /*4c30*/  LDG.E R101, desc[UR36][R42.64] ;  /* 0x000000242a657981 */ /* 0x000ea2000c1e1900 */
[----:B------:R-:W-:Y:S01]  /*4c40*/  FMUL R2, R90, R5 ;  /* 0x000000055a027220 */ /* 0x000fe20000400000 */
[----:B------:R-:W-:-:S03]  /*4c50*/  FMUL R6, R4, R7 ;  /* 0x0000000704067220 */ /* 0x000fc60000400000 */
[----:B------:R-:W-:-:S04]  /*4c60*/  FMUL R3, R2, 1.8137990236282348633 ;  /* 0x3fe82a9102037820 */ /* 0x000fc80000400000 */
[----:B------:R-:W-:-:S04]  /*4c70*/  FFMA R88, R99, R3, R6 ;  /* 0x0000000363587223 */ /* 0x000fc80000000006 */
[----:B--2---:R-:W-:-:S05]  /*4c80*/  FADD R101, R88, R101 ;  /* 0x0000006558657221 */ /* 0x004fca0000000000 */
[----:B------:R1:W-:Y:S04]  /*4c90*/  STG.E desc[UR36][R42.64], R101 ;  /* 0x000000652a007986 */ /* 0x0003e8000c101924 */
[----:B------:R-:W2:Y:S01]  /*4ca0*/  LDG.E R7, desc[UR36][R92.64] ;  /* 0x000000245c077981 */ /* 0x000ea2000c1e1900 */
[----:B0-----:R-:W-:Y:S01]  /*4cb0*/  FMUL R9, R3, R3 ;  /* 0x0000000303097220 */ /* 0x001fe20000400000 */
[----:B--2---:R-:W-:-:S05]  /*4cc0*/  FADD R89, R88, R7 ;  /* 0x0000000758597221 */ /* 0x004fca0000000000 */
[----:B------:R0:W-:Y:S04]  /*4cd0*/  STG.E desc[UR36][R92.64], R89 ;  /* 0x000000595c007986 */ /* 0x0001e8000c101924 */
[----:B------:R-:W2:Y:S01]  /*4ce0*/  LDG.E R100, desc[UR36][R44.64] ;  /* 0x000000242c647981 */ /* 0x000ea2000c1e1900 */
[----:B------:R-:W-:-:S04]  /*4cf0*/  FMUL R7, R0, -1.8137990236282348633 ;  /* 0xbfe82a9100077820 */ /* 0x000fc80000400000 */
[----:B------:R-:W-:-:S04]  /*4d00*/  FMUL R0, R4, R7 ;  /* 0x0000000704007220 */ /* 0x000fc80000400000 */
[----:B------:R-:W-:-:S04]  /*4d10*/  FADD R7, R0, R9 ;  /* 0x0000000900077221 */ /* 0x000fc80000000000 */
[----:B--2---:R-:W-:-:S05]  /*4d20*/  FADD R97, R7, R100 ;  /* 0x0000006407617221 */ /* 0x004fca0000000000 */
[----:B------:R2:W-:Y:S04]  /*4d30*/  STG.E desc[UR36][R44.64], R97 ;  /* 0x000000612c007986 */ /* 0x0005e8000c101924 */
[----:B-1----:R-:W3:Y:S01]  /*4d40*/  LDG.E R101, desc[UR36][R14.64] ;  /* 0x000000240e657981 */ /* 0x002ee2000c1e1900 */
[----:B------:R-:W-:-:S05]  /*4d50*/  FMUL R9, R94, R9 ;  /* 0x000000095e097220 */ /* 0x000fca0000400000 */
[----:B------:R-:W-:-:S05]  /*4d60*/  FMNMX R100, R9, 9.9999997473787516356e-05, !PT ;  /* 0x38d1b71709647809 */ /* 0x000fca0007800000 */
[----:B------:R-:W-:-:S04]  /*4d70*/  FADD R100, R7, R100 ;  /* 0x0000006407647221 */ /* 0x000fc80000000000 */
[----:B---3--:R-:W-:-:S05]  /*4d80*/  FADD R101, R100, R101 ;  /* 0x0000006564657221 */ /* 0x008fca0000000000 */
[----:B------:R-:W-:Y:S04]  /*4d90*/  STG.E desc[UR36][R14.64], R101 ;  /* 0x000000650e007986 */ /* 0x000fe8000c101924 */
[----:B------:R-:W3:Y:S02]  /*4da0*/  LDG.E R9, desc[UR36][R56.64] ;  /* 0x0000002438097981 */ /* 0x000ee4000c1e1900 */
[----:B---3--:R-:W-:-:S05]  /*4db0*/  FFMA R9, R4, R3, R9 ;  /* 0x0000000304097223 */ /* 0x008fca0000000009 */
[----:B------:R1:W-:Y:S04]  /*4dc0*/  STG.E desc[UR36][R56.64], R9 ;  /* 0x0000000938007986 */ /* 0x0003e8000c101924 */
[----:B0-----:R-:W3:Y:S01]  /*4dd0*/  LDG.E R89, desc[UR36][R46.64] ;  /* 0x000000242e597981 */ /* 0x001ee2000c1e1900 */
[----:B------:R-:W-:-:S04]  /*4de0*/  FFMA R6, R99, -R3, -R6 ;  /* 0x8000000363067223 */ /* 0x000fc80000000806 */
[----:B---3--:R-:W-:-:S05]  /*4df0*/  FADD R89, R6, R89 ;  /* 0x0000005906597221 */ /* 0x008fca0000000000 */
[----:B------:R0:W-:Y:S04]  /*4e00*/  STG.E desc[UR36][R46.64], R89 ;  /* 0x000000592e007986 */ /* 0x0001e8000c101924 */
[----:B--2---:R-:W2:Y:S02]  /*4e10*/  LDG.E R97, desc[UR36][R18.64] ;  /* 0x0000002412617981 */ /* 0x004ea4000c1e1900 */
[----:B--2---:R-:W-:-:S05]  /*4e20*/  FADD R97, R6, R97 ;  /* 0x0000006106617221 */ /* 0x004fca0000000000 */
[----:B------:R2:W-:Y:S04]  /*4e30*/  STG.E desc[UR36][R18.64], R97 ;  /* 0x0000006112007986 */ /* 0x0005e8000c101924 */
[----:B------:R-:W3:Y:S01]  /*4e40*/  LDG.E R99, desc[UR36][R48.64] ;  /* 0x0000002430637981 */ /* 0x000ee2000c1e1900 */
[----:B------:R-:W-:-:S04]  /*4e50*/  FFMA R0, R3, -R3, -R0 ;  /* 0x8000000303007223 */ /* 0x000fc80000000800 */
[----:B---3--:R-:W-:-:S05]  /*4e60*/  FADD R99, R0, R99 ;  /* 0x0000006300637221 */ /* 0x008fca0000000000 */
[----:B------:R3:W-:Y:S04]  /*4e70*/  STG.E desc[UR36][R48.64], R99 ;  /* 0x0000006330007986 */ /* 0x0007e8000c101924 */
[----:B-1----:R-:W4:Y:S02]  /*4e80*/  LDG.E R9, desc[UR36][R20.64] ;  /* 0x0000002414097981 */ /* 0x002f24000c1e1900 */
[----:B----4-:R-:W-:-:S05]  /*4e90*/  FADD R9, R0, R9 ;  /* 0x0000000900097221 */ /* 0x010fca0000000000 */
[----:B------:R1:W-:Y:S04]  /*4ea0*/  STG.E desc[UR36][R20.64], R9 ;  /* 0x0000000914007986 */ /* 0x0003e8000c101924 */
[----:B------:R-:W0:Y:S02]  /*4eb0*/  LDG.E R6, desc[UR36][R52.64] ;  /* 0x0000002434067981 */ /* 0x000e24000c1e1900 */
[----:B0-----:R-:W-:-:S05]  /*4ec0*/  FADD R89, R7, R6 ;  /* 0x0000000607597221 */ /* 0x001fca0000000000 */
[----:B------:R0:W-:Y:S04]  /*4ed0*/  STG.E desc[UR36][R52.64], R89 ;  /* 0x0000005934007986 */ /* 0x0001e8000c101924 */
[----:B--2---:R-:W2:Y:S02]  /*4ee0*/  LDG.E R97, desc[UR36][R16.64] ;  /* 0x0000002410617981 */ /* 0x004ea4000c1e1900 */
[----:B--2---:R-:W-:-:S05]  /*4ef0*/  FADD R97, R100, R97 ;  /* 0x0000006164617221 */ /* 0x004fca0000000000 */
[----:B------:R2:W-:Y:S04]  /*4f00*/  STG.E desc[UR36][R16.64], R97 ;  /* 0x0000006110007986 */ /* 0x0005e8000c101924 */
[----:B------:R-:W4:Y:S02]  /*4f10*/  LDG.E R101, desc[UR36][R62.64] ;  /* 0x000000243e657981 */ /* 0x000f24000c1e1900 */
[----:B----4-:R-:W-:-:S05]  /*4f20*/  FFMA R101, -R4, R3, R101 ;  /* 0x0000000304657223 */ /* 0x010fca0000000165 */
[----:B------:R4:W-:Y:S04]  /*4f30*/  STG.E desc[UR36][R62.64], R101 ;  /* 0x000000653e007986 */ /* 0x0009e8000c101924 */
[----:B---3--:R-:W3:Y:S02]  /*4f40*/  LDG.E R99, desc[UR36][R60.64] ;  /* 0x000000243c637981 */ /* 0x008ee4000c1e1900 */
[----:B---3--:R-:W-:-:S05]  /*4f50*/  FADD R99, R88, R99 ;  /* 0x0000006358637221 */ /* 0x008fca0000000000 */
[----:B------:R-:W-:Y:S04]  /*4f60*/  STG.E desc[UR36][R60.64], R99 ;  /* 0x000000633c007986 */ /* 0x000fe8000c101924 */
[----:B-1----:R-:W3:Y:S02]  /*4f70*/  LDG.E R9, desc[UR36][R10.64] ;  /* 0x000000240a097981 */ /* 0x002ee4000c1e1900 */
[----:B---3--:R-:W-:-:S05]  /*4f80*/  FADD R9, R88, R9 ;  /* 0x0000000958097221 */ /* 0x008fca0000000000 */
[----:B------:R-:W-:Y:S04]  /*4f90*/  STG.E desc[UR36][R10.64], R9 ;  /* 0x000000090a007986 */ /* 0x000fe8000c101924 */
[----:B------:R-:W0:Y:S02]  /*4fa0*/  LDG.E R6, desc[UR36][R64.64] ;  /* 0x0000002440067981 */ /* 0x000e24000c1e1900 */
[----:B0-----:R-:W-:-:S05]  /*4fb0*/  FADD R89, R7, R6 ;  /* 0x0000000607597221 */ /* 0x001fca0000000000 */
[----:B------:R-:W-:Y:S04]  /*4fc0*/  STG.E desc[UR36][R64.64], R89 ;  /* 0x0000005940007986 */ /* 0x000fe8000c101924 */
[----:B------:R-:W2:Y:S02]  /*4fd0*/  LDG.E R6, desc[UR36][R22.64] ;  /* 0x0000002416067981 */ /* 0x000ea4000c1e1900 */
[----:B--2---:R-:W-:-:S05]  /*4fe0*/  FADD R97, R7, R6 ;  /* 0x0000000607617221 */ /* 0x004fca0000000000 */
[----:B------:R0:W-:Y:S04]  /*4ff0*/  STG.E desc[UR36][R22.64], R97 ;  /* 0x0000006116007986 */ /* 0x0001e8000c101924 */
[----:B----4-:R-:W2:Y:S01]  /*5000*/  LDG.E R101, desc[UR36][R68.64] ;  /* 0x0000002444657981 */ /* 0x010ea2000c1e1900 */
[----:B0-----:R-:W0:Y:S01]  /*5010*/  LDC R97, c[0x0][0x408] ;  /* 0x00010200ff617b82 */ /* 0x001e220000000800 */
[----:B--2---:R-:W-:-:S05]  /*5020*/  FADD R101, R0, R101 ;  /* 0x0000006500657221 */ /* 0x004fca0000000000 */
[----:B------:R-:W-:Y:S04]  /*5030*/  STG.E desc[UR36][R68.64], R101 ;  /* 0x0000006544007986 */ /* 0x000fe8000c101924 */
[----:B------:R-:W2:Y:S02]  /*5040*/  LDG.E R99, desc[UR36][R24.64] ;  /* 0x0000002418637981 */ /* 0x000ea4000c1e1900 */
[----:B--2---:R-:W-:-:S05]  /*5050*/  FADD R99, R0, R99 ;  /* 0x0000006300637221 */ /* 0x004fca0000000000 */
[----:B------:R1:W-:Y:S04]  /*5060*/  STG.E desc[UR36][R24.64], R99 ;  /* 0x0000006318007986 */ /* 0x0003e8000c101924 */
[----:B------:R-:W2:Y:S02]  /*5070*/  LDG.E R0, desc[UR36][R70.64] ;  /* 0x0000002446007981 */ /* 0x000ea4000c1e1900 */
[----:B--2---:R-:W-:-:S05]  /*5080*/  FADD R7, R7, R0 ;  /* 0x0000000007077221 */ /* 0x004fca0000000000 */
[----:B------:R-:W-:Y:S04]  /*5090*/  STG.E desc[UR36][R70.64], R7 ;  /* 0x0000000746007986 */ /* 0x000fe8000c101924 */
[----:B------:R-:W2:Y:S02]  /*50a0*/  LDG.E R9, desc[UR36][R26.64] ;  /* 0x000000241a097981 */ /* 0x000ea4000c1e1900 */
[----:B--2---:R-:W-:-:S05]  /*50b0*/  FADD R9, R100, R9 ;  /* 0x0000000964097221 */ /* 0x004fca0000000000 */
[----:B------:R2:W-:Y:S04]  /*50c0*/  STG.E desc[UR36][R26.64], R9 ;  /* 0x000000091a007986 */ /* 0x0005e8000c101924 */
[----:B------:R-:W3:Y:S02]  /*50d0*/  LDG.E R89, desc[UR36][R66.64] ;  /* 0x0000002442597981 */ /* 0x000ee4000c1e1900 */
[----:B---3--:R-:W-:Y:S01]  /*50e0*/  FFMA R3, R4, R3, R89 ;  /* 0x0000000304037223 */ /* 0x008fe20000000059 */
[----:B0-----:R-:W-:-:S04]  /*50f0*/  IMAD.WIDE R88, R97, 0x4, R86 ;  /* 0x0000000461587825 */ /* 0x001fc800078e0256 */
[----:B------:R0:W-:Y:S04]  /*5100*/  STG.E desc[UR36][R66.64], R3 ;  /* 0x0000000342007986 */ /* 0x0001e8000c101924 */
[----:B------:R-:W3:Y:S04]  /*5110*/  LDG.E R97, desc[UR36][R88.64] ;  /* 0x0000002458617981 */ /* 0x000ee8000c1e1900 */
[----:B-1----:R-:W4:Y:S01]  /*5120*/  LDG.E R99, desc[UR36][R54.64] ;  /* 0x0000002436637981 */ /* 0x002f22000c1e1900 */
[----:B---3--:R-:W-:-:S04]  /*5130*/  FADD R4, R2, -R97 ;  /* 0x8000006102047221 */ /* 0x008fc80000000000 */
[----:B----4-:R-:W-:-:S05]  /*5140*/  FFMA R99, R4, R4, R99 ;  /* 0x0000000404637223 */ /* 0x010fca0000000063 */
[----:B------:R1:W-:Y:S04]  /*5150*/  STG.E desc[UR36][R54.64], R99 ;  /* 0x0000006336007986 */ /* 0x0003e8000c101924 */
[----:B--2---:R-:W2:Y:S01]  /*5160*/  LDG.E R9, desc[UR36][R40.64] ;  /* 0x0000002428097981 */ /* 0x004ea2000c1e1900 */
[----:B------:R-:W-:-:S04]  /*5170*/  FMUL R7, R5, R5 ;  /* 0x0000000505077220 */ /* 0x000fc80000400000 */
[----:B------:R-:W-:Y:S01]  /*5180*/  FADD R0, RZ, R7 ;  /* 0x00000007ff007221 */ /* 0x000fe20000000000 */
[----:B------:R-:W-:-:S03]  /*5190*/  FMUL R7, R94, R7 ;  /* 0x000000075e077220 */ /* 0x000fc60000400000 */
[----:B--2---:R-:W-:-:S05]  /*51a0*/  FADD R9, R0, R9 ;  /* 0x0000000900097221 */ /* 0x004fca0000000000 */
[----:B------:R2:W-:Y:S04]  /*51b0*/  STG.E desc[UR36][R40.64], R9 ;  /* 0x0000000928007986 */ /* 0x0005e8000c101924 */
[----:B------:R-:W3:Y:S01]  /*51c0*/  LDG.E R6, desc[UR36][R12.64] ;  /* 0x000000240c067981 */ /* 0x000ee2000c1e1900 */
[----:B------:R-:W-:-:S05]  /*51d0*/  FMNMX R7, R7, 9.9999997473787516356e-05, !PT ;  /* 0x38d1b71707077809 */ /* 0x000fca0007800000 */
[----:B------:R-:W-:-:S04]  /*51e0*/  FADD R7, R0, R7 ;  /* 0x0000000700077221 */ /* 0x000fc80000000000 */
[----:B---3--:R-:W-:-:S05]  /*51f0*/  FADD R7, R7, R6 ;  /* 0x0000000607077221 */ /* 0x008fca0000000000 */
[----:B------:R3:W-:Y:S04]  /*5200*/  STG.E desc[UR36][R12.64], R7 ;  /* 0x000000070c007986 */ /* 0x0007e8000c101924 */
[----:B------:R-:W4:Y:S01]  /*5210*/  LDG.E R0, desc[UR36][R50.64] ;  /* 0x0000002432007981 */ /* 0x000f22000c1e1900 */
[----:B0-----:R-:W-:-:S04]  /*5220*/  FMUL R3, R8, R8 ;  /* 0x0000000808037220 */ /* 0x001fc80000400000 */
[----:B------:R-:W-:Y:S01]  /*5230*/  FFMA R91, R3, R91, -0.0013887860113754868507 ;  /* 0xbab607ed035b7423 */ /* 0x000fe2000000005b */
[----:B------:R-:W-:Y:S01]  /*5240*/  LOP3.LUT P1, RZ, R98, 0x2, RZ, 0xc0, !PT ;  /* 0x0000000262ff7812 */ /* 0x000fe2000782c0ff */
[----:B----4-:R-:W-:-:S05]  /*5250*/  FFMA R97, R5, R4, R0 ;  /* 0x0000000405617223 */ /* 0x010fca0000000000 */
[----:B------:R0:W-:Y:S04]  /*5260*/  STG.E desc[UR36][R50.64], R97 ;  /* 0x0000006132007986 */ /* 0x0001e8000c101924 */
[----:B-1----:R-:W4:Y:S01]  /*5270*/  LDG.E R99, desc[UR36][R42.64] ;  /* 0x000000242a637981 */ /* 0x002f22000c1e1900 */
[----:B------:R-:W-:-:S04]  /*5280*/  LOP3.LUT R0, R98, 0x1, RZ, 0xc0, !PT ;  /* 0x0000000162007812 */ /* 0x000fc800078ec0ff */
[----:B------:R-:W-:-:S04]  /*5290*/  ISETP.NE.U32.AND P0, PT, R0, 0x1, PT ;  /* 0x000000010000780c */ /* 0x000fc80003f05070 */
[----:B------:R-:W-:Y:S02]  /*52a0*/  FSEL R96, R96, 0.0083327032625675201416, !P0 ;  /* 0x3c0885e460607808 */ /* 0x000fe40004000000 */
[----:B------:R-:W-:Y:S02]  /*52b0*/  FSEL R0, R91, -0.00019574658654164522886, !P0 ;  /* 0xb94d41535b007808 */ /* 0x000fe40004000000 */
[----:B------:R-:W-:-:S03]  /*52c0*/  FSEL R95, -R95, -0.16666662693023681641, !P0 ;  /* 0xbe2aaaa85f5f7808 */ /* 0x000fc60004000100 */
[----:B------:R-:W-:Y:S01]  /*52d0*/  FFMA R96, R3, R0, R96 ;  /* 0x0000000003607223 */ /* 0x000fe20000000060 */
[----:B------:R-:W-:-:S03]  /*52e0*/  FSEL R0, R8, 1, P0 ;  /* 0x3f80000008007808 */ /* 0x000fc60000000000 */
[C---:B------:R-:W-:Y:S02]  /*52f0*/  FFMA R95, R3.reuse, R96, R95 ;  /* 0x00000060035f7223 */ /* 0x040fe4000000005f */
[----:B------:R-:W-:-:S04]  /*5300*/  FFMA R3, R3, R0, RZ ;  /* 0x0000000003037223 */ /* 0x000fc800000000ff */
[----:B------:R-:W-:-:S04]  /*5310*/  FFMA R3, R3, R95, R0 ;  /* 0x0000005f03037223 */ /* 0x000fc80000000000 */
[----:B------:R-:W-:-:S04]  /*5320*/  @P1 FADD R3, RZ, -R3 ;  /* 0x80000003ff031221 */ /* 0x000fc80000000000 */
[----:B------:R-:W-:Y:S01]  /*5330*/  FMUL R0, R90, R3 ;  /* 0x000000035a007220 */ /* 0x000fe20000400000 */
[----:B--2---:R-:W-:-:S03]  /*5340*/  FMUL R9, R3, 1.8137990236282348633 ;  /* 0x3fe82a9103097820 */ /* 0x004fc60000400000 */
[----:B---3--:R-:W-:Y:S01]  /*5350*/  FMUL R7, R0, 1.8137990236282348633 ;  /* 0x3fe82a9100077820 */ /* 0x008fe20000400000 */
[----:B------:R-:W-:-:S04]  /*5360*/  FMUL R6, R4, R9 ;  /* 0x0000000904067220 */ /* 0x000fc80000400000 */
[----:B------:R-:W-:-:S04]  /*5370*/  FFMA R8, R5, R7, R6 ;  /* 0x0000000705087223 */ /* 0x000fc80000000006 */
[----:B----4-:R-:W-:-:S05]  /*5380*/  FADD R99, R8, R99 ;  /* 0x0000006308637221 */ /* 0x010fca0000000000 */
[----:B------:R1:W-:Y:S04]  /*5390*/  STG.E desc[UR36][R42.64], R99 ;  /* 0x000000632a007986 */ /* 0x0003e8000c101924 */
[----:B------:R-:W2:Y:S01]  /*53a0*/  LDG.E R9, desc[UR36][R92.64] ;  /* 0x000000245c097981 */ /* 0x000ea2000c1e1900 */
[----:B------:R-:W-:Y:S01]  /*53b0*/  FMUL R2, R2, -1.8137990236282348633 ;  /* 0xbfe82a9102027820 */ /* 0x000fe20000400000 */
[----:B------:R-:W-:Y:S01]  /*53c0*/  FMUL R95, R7, R7 ;  /* 0x00000007075f7220 */ /* 0x000fe20000400000 */
[----:B--2---:R-:W-:-:S05]  /*53d0*/  FADD R91, R8, R9 ;  /* 0x00000009085b7221 */ /* 0x004fca0000000000 */
[----:B------:R2:W-:Y:S04]  /*53e0*/  STG.E desc[UR36][R92.64], R91 ;  /* 0x0000005b5c007986 */ /* 0x0005e8000c101924 */
[----:B------:R-:W0:Y:S01]  /*53f0*/  LDG.E R90, desc[UR36][R44.64] ;  /* 0x000000242c5a7981 */ /* 0x000e22000c1e1900 */
[----:B------:R-:W-:-:S04]  /*5400*/  FMUL R9, R2, 1.8137990236282348633 ;  /* 0x3fe82a9102097820 */ /* 0x000fc80000400000 */
[----:B------:R-:W-:-:S04]  /*5410*/  FMUL R8, R4, R9 ;  /* 0x0000000904087220 */ /* 0x000fc80000400000 */
[----:B------:R-:W-:-:S04]  /*5420*/  FADD R9, R8, R95 ;  /* 0x0000005f08097221 */ /* 0x000fc80000000000 */
[----:B0-----:R-:W-:-:S05]  /*5430*/  FADD R97, R9, R90 ;  /* 0x0000005a09617221 */ /* 0x001fca0000000000 */
[----:B------:R0:W-:Y:S04]  /*5440*/  STG.E desc[UR36][R44.64], R97 ;  /* 0x000000612c007986 */ /* 0x0001e8000c101924 */
[----:B-1----:R-:W3:Y:S01]  /*5450*/  LDG.E R99, desc[UR36][R14.64] ;  /* 0x000000240e637981 */ /* 0x002ee2000c1e1900 */
[----:B------:R-:W-:-:S05]  /*5460*/  FMUL R95, R94, R95 ;  /* 0x0000005f5e5f7220 */ /* 0x000fca0000400000 */
[----:B------:R-:W-:-:S05]  /*5470*/  FMNMX R90, R95, 9.9999997473787516356e-05, !PT ;  /* 0x38d1b7175f5a7809 */ /* 0x000fca0007800000 */
[----:B------:R-:W-:-:S04]  /*5480*/  FADD R90, R9, R90 ;  /* 0x0000005a095a7221 */ /* 0x000fc80000000000 */
[----:B---3--:R-:W-:-:S05]  /*5490*/  FADD R99, R90, R99 ;  /* 0x000000635a637221 */ /* 0x008fca0000000000 */
[----:B------:R1:W-:Y:S04]  /*54a0*/  STG.E desc[UR36][R14.64], R99 ;  /* 0x000000630e007986 */ /* 0x0003e8000c101924 */
[----:B--2---:R-:W2:Y:S02]  /*54b0*/  LDG.E R91, desc[UR36][R56.64] ;  /* 0x00000024385b7981 */ /* 0x004ea4000c1e1900 */
[----:B--2---:R-:W-:-:S05]  /*54c0*/  FFMA R91, R4, R7, R91 ;  /* 0x00000007045b7223 */ /* 0x004fca000000005b */
[----:B------:R2:W-:Y:S04]  /*54d0*/  STG.E desc[UR36][R56.64], R91 ;  /* 0x0000005b38007986 */ /* 0x0005e8000c101924 */
[----:B------:R-:W3:Y:S01]  /*54e0*/  LDG.E R95, desc[UR36][R46.64] ;  /* 0x000000242e5f7981 */ /* 0x000ee2000c1e1900 */
[----:B------:R-:W-:-:S04]  /*54f0*/  FFMA R6, R5, -R7, -R6 ;  /* 0x8000000705067223 */ /* 0x000fc80000000806 */
[----:B---3--:R-:W-:-:S05]  /*5500*/  FADD R95, R6, R95 ;  /* 0x0000005f065f7221 */ /* 0x008fca0000000000 */
[----:B------:R3:W-:Y:S04]  /*5510*/  STG.E desc[UR36][R46.64], R95 ;  /* 0x0000005f2e007986 */ /* 0x0007e8000c101924 */
[----:B0-----:R-:W4:Y:S02]  /*5520*/  LDG.E R97, desc[UR36][R18.64] ;  /* 0x0000002412617981 */ /* 0x001f24000c1e1900 */
[----:B----4-:R-:W-:-:S05]  /*5530*/  FADD R97, R6, R97 ;  /* 0x0000006106617221 */ /* 0x010fca0000000000 */
[----:B------:R0:W-:Y:S04]  /*5540*/  STG.E desc[UR36][R18.64], R97 ;  /* 0x0000006112007986 */ /* 0x0001e8000c101924 */
[----:B-1----:R-:W4:Y:S01]  /*5550*/  LDG.E R99, desc[UR36][R48.64] ;  /* 0x0000002430637981 */ /* 0x002f22000c1e1900 */
[----:B------:R-:W-:-:S04]  /*5560*/  FFMA R8, R7, -R7, -R8 ;  /* 0x8000000707087223 */ /* 0x000fc80000000808 */
[----:B----4-:R-:W-:-:S05]  /*5570*/  FADD R99, R8, R99 ;  /* 0x0000006308637221 */ /* 0x010fca0000000000 */
[----:B------:R1:W-:Y:S04]  /*5580*/  STG.E desc[UR36][R48.64], R99 ;  /* 0x0000006330007986 */ /* 0x0003e8000c101924 */
[----:B--2---:R-:W2:Y:S02]  /*5590*/  LDG.E R91, desc[UR36][R20.64] ;  /* 0x00000024145b7981 */ /* 0x004ea4000c1e1900 */
        /* <DEDUP_REMOVED lines=8> */
[----:B------:R-:W4:Y:S02]  /*5620*/  LDG.E R101, desc[UR36][R62.64] ;  /* 0x000000243e657981 */ /* 0x000f24000c1e1900 */
[----:B----4-:R-:W-:-:S05]  /*5630*/  FFMA R101, -R4, R7, R101 ;  /* 0x0000000704657223 */ /* 0x010fca0000000165 */
[----:B------:R-:W-:Y:S04]  /*5640*/  STG.E desc[UR36][R62.64], R101 ;  /* 0x000000653e007986 */ /* 0x000fe8000c101924 */
[----:B-1----:R-:W4:Y:S02]  /*5650*/  LDG.E R99, desc[UR36][R60.64] ;  /* 0x000000243c637981 */ /* 0x002f24000c1e1900 */
[----:B----4-:R-:W-:-:S05]  /*5660*/  FADD R99, R6, R99 ;  /* 0x0000006306637221 */ /* 0x010fca0000000000 */
[----:B------:R1:W-:Y:S04]  /*5670*/  STG.E desc[UR36][R60.64], R99 ;  /* 0x000000633c007986 */ /* 0x0003e8000c101924 */
[----:B--2---:R-:W2:Y:S02]  /*5680*/  LDG.E R91, desc[UR36][R10.64] ;  /* 0x000000240a5b7981 */ /* 0x004ea4000c1e1900 */
[----:B--2---:R-:W-:-:S05]  /*5690*/  FADD R91, R6, R91 ;  /* 0x0000005b065b7221 */ /* 0x004fca0000000000 */
[----:B------:R-:W-:Y:S04]  /*56a0*/  STG.E desc[UR36][R10.64], R91 ;  /* 0x0000005b0a007986 */ /* 0x000fe8000c101924 */
[----:B---3--:R-:W2:Y:S02]  /*56b0*/  LDG.E R95, desc[UR36][R64.64] ;  /* 0x00000024405f7981 */ /* 0x008ea4000c1e1900 */
[----:B--2---:R-:W-:-:S05]  /*56c0*/  FADD R95, R8, R95 ;  /* 0x0000005f085f7221 */ /* 0x004fca0000000000 */
[----:B------:R-:W-:Y:S04]  /*56d0*/  STG.E desc[UR36][R64.64], R95 ;  /* 0x0000005f40007986 */ /* 0x000fe8000c101924 */
[----:B0-----:R-:W2:Y:S02]  /*56e0*/  LDG.E R97, desc[UR36][R22.64] ;  /* 0x0000002416617981 */ /* 0x001ea4000c1e1900 */
[----:B--2---:R-:W-:-:S05]  /*56f0*/  FADD R97, R8, R97 ;  /* 0x0000006108617221 */ /* 0x004fca0000000000 */
[----:B------:R-:W-:Y:S04]  /*5700*/  STG.E desc[UR36][R22.64], R97 ;  /* 0x0000006116007986 */ /* 0x000fe8000c101924 */
[----:B------:R-:W1:Y:S02]  /*5710*/  LDG.E R6, desc[UR36][R68.64] ;  /* 0x0000002444067981 */ /* 0x000e64000c1e1900 */
[----:B-1----:R-:W-:-:S05]  /*5720*/  FADD R99, R9, R6 ;  /* 0x0000000609637221 */ /* 0x002fca0000000000 */
[----:B------:R0:W-:Y:S04]  /*5730*/  STG.E desc[UR36][R68.64], R99 ;  /* 0x0000006344007986 */ /* 0x0001e8000c101924 */
[----:B------:R-:W2:Y:S01]  /*5740*/  LDG.E R6, desc[UR36][R24.64] ;  /* 0x0000002418067981 */ /* 0x000ea2000c1e1900 */
        /* <DEDUP_REMOVED lines=8> */
[----:B------:R2:W-:Y:S04]  /*57d0*/  STG.E desc[UR36][R26.64], R95 ;  /* 0x0000005f1a007986 */ /* 0x0005e8000c101924 */
[----:B------:R-:W3:Y:S02]  /*57e0*/  LDG.E R91, desc[UR36][R66.64] ;  /* 0x00000024425b7981 */ /* 0x000ee4000c1e1900 */
[----:B---3--:R-:W-:Y:S01]  /*57f0*/  FFMA R97, -R4, R7, R91 ;  /* 0x0000000704617223 */ /* 0x008fe2000000015b */
[----:B0-----:R-:W-:-:S04]  /*5800*/  IMAD.WIDE R90, R99, 0x4, R88 ;  /* 0x00000004635a7825 */ /* 0x001fc800078e0258 */
[----:B------:R-:W-:Y:S04]  /*5810*/  STG.E desc[UR36][R66.64], R97 ;  /* 0x0000006142007986 */ /* 0x000fe8000c101924 */
[----:B------:R-:W3:Y:S04]  /*5820*/  LDG.E R99, desc[UR36][R90.64] ;  /* 0x000000245a637981 */ /* 0x000ee8000c1e1900 */
[----:B------:R-:W1:Y:S01]  /*5830*/  LDG.E R4, desc[UR36][R54.64] ;  /* 0x0000002436047981 */ /* 0x000e62000c1e1900 */
[----:B---3--:R-:W-:-:S04]  /*5840*/  FADD R99, R0, -R99 ;  /* 0x8000006300637221 */ /* 0x008fc80000000000 */
[----:B-1----:R-:W-:-:S05]  /*5850*/  FFMA R9, R99, R99, R4 ;  /* 0x0000006363097223 */ /* 0x002fca0000000004 */
[----:B------:R0:W-:Y:S04]  /*5860*/  STG.E desc[UR36][R54.64], R9 ;  /* 0x0000000936007986 */ /* 0x0001e8000c101924 */
[----:B------:R-:W3:Y:S01]  /*5870*/  LDG.E R101, desc[UR36][R40.64] ;  /* 0x0000002428657981 */ /* 0x000ee2000c1e1900 */
[----:B--2---:R-:W-:-:S04]  /*5880*/  FMUL R95, R3, R3 ;  /* 0x00000003035f7220 */ /* 0x004fc80000400000 */
[----:B------:R-:W-:Y:S01]  /*5890*/  FADD R0, RZ, R95 ;  /* 0x0000005fff007221 */ /* 0x000fe20000000000 */
[----:B------:R-:W-:-:S03]  /*58a0*/  FMUL R95, R94, R95 ;  /* 0x0000005f5e5f7220 */ /* 0x000fc60000400000 */
[----:B---3--:R-:W-:-:S05]  /*58b0*/  FADD R101, R0, R101 ;  /* 0x0000006500657221 */ /* 0x008fca0000000000 */
        /* <DEDUP_REMOVED lines=10> */
[----:B------:R-:W-:-:S04]  /*5960*/  FMUL R0, R5, -1.8137990236282348633 ;  /* 0xbfe82a9105007820 */ /* 0x000fc80000400000 */
[----:B------:R-:W-:-:S04]  /*5970*/  FMUL R0, R99, R0 ;  /* 0x0000000063007220 */ /* 0x000fc80000400000 */
[----:B------:R-:W-:-:S04]  /*5980*/  FFMA R4, R3, R2, R0 ;  /* 0x0000000203047223 */ /* 0x000fc80000000000 */
[----:B--2---:R-:W-:-:S05]  /*5990*/  FADD R97, R4, R97 ;  /* 0x0000006104617221 */ /* 0x004fca0000000000 */
[----:B------:R-:W-:Y:S04]  /*59a0*/  STG.E desc[UR36][R42.64], R97 ;  /* 0x000000612a007986 */ /* 0x000fe8000c101924 */
[----:B------:R-:W1:Y:S01]  /*59b0*/  LDG.E R5, desc[UR36][R92.64] ;  /* 0x000000245c057981 */ /* 0x000e62000c1e1900 */
[----:B------:R-:W-:Y:S01]  /*59c0*/  FMUL R6, R2, R2 ;  /* 0x0000000202067220 */ /* 0x000fe20000400000 */
[----:B-1----:R-:W-:-:S05]  /*59d0*/  FADD R95, R4, R5 ;  /* 0x00000005045f7221 */ /* 0x002fca0000000000 */
[----:B------:R1:W-:Y:S04]  /*59e0*/  STG.E desc[UR36][R92.64], R95 ;  /* 0x0000005f5c007986 */ /* 0x0003e8000c101924 */
[----:B------:R-:W2:Y:S01]  /*59f0*/  LDG.E R101, desc[UR36][R44.64] ;  /* 0x000000242c657981 */ /* 0x000ea2000c1e1900 */
[----:B------:R-:W-:-:S04]  /*5a00*/  FMUL R4, R7, -1.8137990236282348633 ;  /* 0xbfe82a9107047820 */ /* 0x000fc80000400000 */
[----:B------:R-:W-:-:S04]  /*5a10*/  FMUL R5, R99, R4 ;  /* 0x0000000463057220 */ /* 0x000fc80000400000 */
[----:B------:R-:W-:-:S04]  /*5a20*/  FADD R4, R5, R6 ;  /* 0x0000000605047221 */ /* 0x000fc80000000000 */
[----:B--2---:R-:W-:-:S05]  /*5a30*/  FADD R101, R4, R101 ;  /* 0x0000006504657221 */ /* 0x004fca0000000000 */
[----:B------:R-:W-:Y:S04]  /*5a40*/  STG.E desc[UR36][R44.64], R101 ;  /* 0x000000652c007986 */ /* 0x000fe8000c101924 */
[----:B------:R-:W0:Y:S01]  /*5a50*/  LDG.E R8, desc[UR36][R14.64] ;  /* 0x000000240e087981 */ /* 0x000e22000c1e1900 */
[----:B------:R-:W-:-:S05]  /*5a60*/  FMUL R6, R94, R6 ;  /* 0x000000065e067220 */ /* 0x000fca0000400000 */
[----:B------:R-:W-:-:S05]  /*5a70*/  FMNMX R7, R6, 9.9999997473787516356e-05, !PT ;  /* 0x38d1b71706077809 */ /* 0x000fca0007800000 */
[----:B------:R-:W-:-:S04]  /*5a80*/  FADD R7, R4, R7 ;  /* 0x0000000704077221 */ /* 0x000fc80000000000 */
[----:B0-----:R-:W-:-:S05]  /*5a90*/  FADD R9, R7, R8 ;  /* 0x0000000807097221 */ /* 0x001fca0000000000 */
[----:B------:R0:W-:Y:S04]  /*5aa0*/  STG.E desc[UR36][R14.64], R9 ;  /* 0x000000090e007986 */ /* 0x0001e8000c101924 */
[----:B-1----:R-:W2:Y:S02]  /*5ab0*/  LDG.E R95, desc[UR36][R56.64] ;  /* 0x00000024385f7981 */ /* 0x002ea4000c1e1900 */
[----:B--2---:R-:W-:-:S05]  /*5ac0*/  FFMA R95, R2, R99, R95 ;  /* 0x00000063025f7223 */ /* 0x004fca000000005f */
[----:B------:R1:W-:Y:S04]  /*5ad0*/  STG.E desc[UR36][R56.64], R95 ;  /* 0x0000005f38007986 */ /* 0x0003e8000c101924 */
[----:B------:R-:W2:Y:S01]  /*5ae0*/  LDG.E R97, desc[UR36][R46.64] ;  /* 0x000000242e617981 */ /* 0x000ea2000c1e1900 */
[----:B------:R-:W-:-:S04]  /*5af0*/  FFMA R0, R3, -R2, -R0 ;  /* 0x8000000203007223 */ /* 0x000fc80000000800 */
[----:B--2---:R-:W-:-:S05]  /*5b00*/  FADD R97, R0, R97 ;  /* 0x0000006100617221 */ /* 0x004fca0000000000 */
[----:B------:R2:W-:Y:S04]  /*5b10*/  STG.E desc[UR36][R46.64], R97 ;  /* 0x000000612e007986 */ /* 0x0005e8000c101924 */
[----:B------:R-:W3:Y:S02]  /*5b20*/  LDG.E R3, desc[UR36][R18.64] ;  /* 0x0000002412037981 */ /* 0x000ee4000c1e1900 */
[----:B---3--:R-:W-:-:S05]  /*5b30*/  FADD R3, R0, R3 ;  /* 0x0000000300037221 */ /* 0x008fca0000000000 */
[----:B------:R3:W-:Y:S04]  /*5b40*/  STG.E desc[UR36][R18.64], R3 ;  /* 0x0000000312007986 */ /* 0x0007e8000c101924 */
[----:B------:R-:W0:Y:S01]  /*5b50*/  LDG.E R6, desc[UR36][R48.64] ;  /* 0x0000002430067981 */ /* 0x000e22000c1e1900 */
[----:B------:R-:W-:-:S04]  /*5b60*/  FFMA R5, R2, -R2, -R5 ;  /* 0x8000000202057223 */ /* 0x000fc80000000805 */
[----:B0-----:R-:W-:-:S05]  /*5b70*/  FADD R9, R5, R6 ;  /* 0x0000000605097221 */ /* 0x001fca0000000000 */
[----:B------:R0:W-:Y:S04]  /*5b80*/  STG.E desc[UR36][R48.64], R9 ;  /* 0x0000000930007986 */ /* 0x0001e8000c101924 */
[----:B------:R-:W1:Y:S02]  /*5b90*/  LDG.E R6, desc[UR36][R20.64] ;  /* 0x0000002414067981 */ /* 0x000e64000c1e1900 */
[----:B-1----:R-:W-:-:S05]  /*5ba0*/  FADD R95, R5, R6 ;  /* 0x00000006055f7221 */ /* 0x002fca0000000000 */
[----:B------:R1:W-:Y:S04]  /*5bb0*/  STG.E desc[UR36][R20.64], R95 ;  /* 0x0000005f14007986 */ /* 0x0003e8000c101924 */
[----:B--2---:R-:W2:Y:S02]  /*5bc0*/  LDG.E R97, desc[UR36][R52.64] ;  /* 0x0000002434617981 */ /* 0x004ea4000c1e1900 */
[----:B--2---:R-:W-:-:S05]  /*5bd0*/  FADD R97, R4, R97 ;  /* 0x0000006104617221 */ /* 0x004fca0000000000 */
[----:B------:R-:W-:Y:S04]  /*5be0*/  STG.E desc[UR36][R52.64], R97 ;  /* 0x0000006134007986 */ /* 0x000fe8000c101924 */
[----:B------:R-:W3:Y:S02]  /*5bf0*/  LDG.E R6, desc[UR36][R16.64] ;  /* 0x0000002410067981 */ /* 0x000ee4000c1e1900 */
[----:B---3--:R-:W-:-:S05]  /*5c00*/  FADD R3, R7, R6 ;  /* 0x0000000607037221 */ /* 0x008fca0000000000 */
[----:B------:R2:W-:Y:S04]  /*5c10*/  STG.E desc[UR36][R16.64], R3 ;  /* 0x0000000310007986 */ /* 0x0005e8000c101924 */
[----:B------:R-:W3:Y:S02]  /*5c20*/  LDG.E R101, desc[UR36][R62.64] ;  /* 0x000000243e657981 */ /* 0x000ee4000c1e1900 */
[----:B---3--:R-:W-:-:S05]  /*5c30*/  FFMA R101, R2, -R99, R101 ;  /* 0x8000006302657223 */ /* 0x008fca0000000065 */
[----:B------:R-:W-:Y:S04]  /*5c40*/  STG.E desc[UR36][R62.64], R101 ;  /* 0x000000653e007986 */ /* 0x000fe8000c101924 */
[----:B0-----:R-:W3:Y:S02]  /*5c50*/  LDG.E R9, desc[UR36][R60.64] ;  /* 0x000000243c097981 */ /* 0x001ee4000c1e1900 */
[----:B---3--:R-:W-:-:S05]  /*5c60*/  FADD R9, R0, R9 ;  /* 0x0000000900097221 */ /* 0x008fca0000000000 */
        /* <DEDUP_REMOVED lines=8> */
[----:B---3--:R-:W-:-:S05]  /*5cf0*/  FADD R5, R5, R0 ;  /* 0x0000000005057221 */ /* 0x008fca0000000000 */
[----:B------:R3:W-:Y:S04]  /*5d00*/  STG.E desc[UR36][R22.64], R5 ;  /* 0x0000000516007986 */ /* 0x0007e8000c101924 */
[----:B------:R-:W4:Y:S02]  /*5d10*/  LDG.E R97, desc[UR36][R68.64] ;  /* 0x0000002444617981 */ /* 0x000f24000c1e1900 */
[----:B----4-:R-:W-:-:S05]  /*5d20*/  FADD R97, R4, R97 ;  /* 0x0000006104617221 */ /* 0x010fca0000000000 */
[----:B------:R4:W-:Y:S04]  /*5d30*/  STG.E desc[UR36][R68.64], R97 ;  /* 0x0000006144007986 */ /* 0x0009e8000c101924 */
[----:B0-----:R-:W1:Y:S02]  /*5d40*/  LDG.E R9, desc[UR36][R24.64] ;  /* 0x0000002418097981 */ /* 0x001e64000c1e1900 */
[----:B-1----:R-:W-:-:S05]  /*5d50*/  FADD R95, R4, R9 ;  /* 0x00000009045f7221 */ /* 0x002fca0000000000 */
        /* <DEDUP_REMOVED lines=8> */
[----:B--2---:R-:W-:-:S05]  /*5de0*/  FFMA R7, R2, -R99, R7 ;  /* 0x8000006302077223 */ /* 0x004fca0000000007 */
[----:B------:R-:W-:Y:S04]  /*5df0*/  STG.E desc[UR36][R66.64], R7 ;  /* 0x0000000742007986 */ /* 0x000fe8000c101924 */
[----:B------:R-:W2:Y:S04]  /*5e00*/  LDG.E R9, desc[UR36][R92.64] ;  /* 0x000000245c097981 */ /* 0x000ea8000c1e1900 */
[----:B---3--:R-:W3:Y:S04]  /*5e10*/  LDG.E R22, desc[UR36][R22.64] ;  /* 0x0000002416167981 */ /* 0x008ee8000c1e1900 */
[----:B----4-:R-:W4:Y:S04]  /*5e20*/  LDG.E R97, desc[UR36][R14.64] ;  /* 0x000000240e617981 */ /* 0x010f28000c1e1900 */
[----:B------:R-:W4:Y:S04]  /*5e30*/  LDG.E R2, desc[UR36][R18.64] ;  /* 0x0000002412027981 */ /* 0x000f28000c1e1900 */
[----:B0-----:R-:W4:Y:S04]  /*5e40*/  LDG.E R3, desc[UR36][R20.64] ;  /* 0x0000002414037981 */ /* 0x001f28000c1e1900 */
[----:B------:R-:W4:Y:S04]  /*5e50*/  LDG.E R4, desc[UR36][R24.64] ;  /* 0x0000002418047981 */ /* 0x000f28000c1e1900 */
[----:B------:R-:W4:Y:S04]  /*5e60*/  LDG.E R5, desc[UR36][R26.64] ;  /* 0x000000241a057981 */ /* 0x000f28000c1e1900 */
[----:B------:R0:W4:Y:S04]  /*5e70*/  LDG.E R11, desc[UR36][R10.64] ;  /* 0x000000240a0b7981 */ /* 0x000128000c1e1900 */
[----:B------:R-:W4:Y:S04]  /*5e80*/  LDG.E R8, desc[UR36][R12.64] ;  /* 0x000000240c087981 */ /* 0x000f28000c1e1900 */
[----:B------:R-:W4:Y:S01]  /*5e90*/  LDG.E R0, desc[UR36][R16.64] ;  /* 0x0000002410007981 */ /* 0x000f22000c1e1900 */
[----:B--2---:R-:W-:-:S03]  /*5ea0*/  MOV R96, R9 ;  /* 0x0000000900607202 */ /* 0x004fc60000000f00 */
[----:B---3--:R-:W-:Y:S04]  /*5eb0*/  STL [R1+0x5c], R22 ;  /* 0x00005c1601007387 */ /* 0x008fe80000100800 */
[----:B----4-:R1:W-:Y:S04]  /*5ec0*/  STL.64 [R1+0x50], R96 ;  /* 0x0000506001007387 */ /* 0x0103e80000100a00 */
[----:B------:R-:W2:Y:S04]  /*5ed0*/  LDL R94, [R1+0x5c] ;  /* 0x00005c00015e7983 */ /* 0x000ea80000100800 */
[----:B------:R-:W3:Y:S04]  /*5ee0*/  LDL R6, [R1+0x50] ;  /* 0x0000500001067983 */ /* 0x000ee80000100800 */
[----:B------:R-:W-:Y:S04]  /*5ef0*/  STL.64 [R1+0x60], R2 ;  /* 0x0000600201007387 */ /* 0x000fe80000100a00 */
[----:B------:R-:W4:Y:S01]  /*5f00*/  LDL R18, [R1+0x60] ;  /* 0x0000600001127983 */ /* 0x000f220000100800 */
[----:B0-----:R-:W-:-:S03]  /*5f10*/  MOV R10, R2 ;  /* 0x00000002000a7202 */ /* 0x001fc60000000f00 */
[----:B------:R-:W-:Y:S04]  /*5f20*/  STL [R1+0x74], R22 ;  /* 0x0000741601007387 */ /* 0x000fe80000100800 */
[----:B------:R-:W-:Y:S04]  /*5f30*/  STL.64 [R1+0x78], R4 ;  /* 0x0000780401007387 */ /* 0x000fe80000100a00 */
[----:B------:R-:W-:Y:S04]  /*5f40*/  STL [R1+0x70], R11 ;  /* 0x0000700b01007387 */ /* 0x000fe80000100800 */
[----:B------:R-:W4:Y:S04]  /*5f50*/  LDL.128 R12, [R1+0x70] ;  /* 0x00007000010c7983 */ /* 0x000f280000100c00 */
[----:B------:R-:W-:Y:S04]  /*5f60*/  STL.128 [R1+0x70], R8 ;  /* 0x0000700801007387 */ /* 0x000fe80000100c00 */
[----:B------:R-:W4:Y:S04]  /*5f70*/  LDL R98, [R1+0x7c] ;  /* 0x00007c0001627983 */ /* 0x000f280000100800 */
[----:B------:R-:W4:Y:S04]  /*5f80*/  LDL R92, [R1+0x70] ;  /* 0x00007000015c7983 */ /* 0x000f280000100800 */
[----:B------:R0:W-:Y:S04]  /*5f90*/  STL [R1+0x58], R3 ;  /* 0x0000580301007387 */ /* 0x0001e80000100800 */
[----:B------:R0:W-:Y:S04]  /*5fa0*/  STL [R1+0x6c], R4 ;  /* 0x00006c0401007387 */ /* 0x0001e80000100800 */
[----:B-1----:R-:W4:Y:S01]  /*5fb0*/  LDL R96, [R1+0x6c] ;  /* 0x00006c0001607983 */ /* 0x002f220000100800 */
[----:B------:R-:W-:Y:S01]  /*5fc0*/  HFMA2 R93, -RZ, RZ, 0, 5.9604644775390625e-08 ;  /* 0x00000001ff5d7431 */ /* 0x000fe200000001ff */
[----:B0-----:R-:W0:Y:S02]  /*5fd0*/  LDC R3, c[0x0][0x408] ;  /* 0x00010200ff037b82 */ /* 0x001e240000000800 */
[----:B------:R-:W-:Y:S04]  /*5fe0*/  STL [R1+0x68], R0 ;  /* 0x0000680001007387 */ /* 0x000fe80000100800 */
[----:B------:R-:W4:Y:S04]  /*5ff0*/  LDL R4, [R1+0x64] ;  /* 0x0000640001047983 */ /* 0x000f280000100800 */
[----:B------:R-:W-:Y:S04]  /*6000*/  STL.64 [R1+0x40], R8 ;  /* 0x0000400801007387 */ /* 0x000fe80000100a00 */
[----:B------:R-:W-:Y:S04]  /*6010*/  STL [R1+0x4c], R11 ;  /* 0x00004c0b01007387 */ /* 0x000fe80000100800 */
[----:B------:R-:W-:Y:S04]  /*6020*/  STL [R1+0x48], R2 ;  /* 0x0000480201007387 */ /* 0x000fe80000100800 */
[----:B------:R-:W4:Y:S04]  /*6030*/  LDG.E R5, desc[UR36][R56.64] ;  /* 0x0000002438057981 */ /* 0x000f28000c1e1900 */
[----:B--2---:R1:W-:Y:S04]  /*6040*/  STL [R1+0x50], R94 ;  /* 0x0000505e01007387 */ /* 0x0043e80000100800 */
[----:B---3--:R-:W-:Y:S04]  /*6050*/  STL [R1+0x5c], R6 ;  /* 0x00005c0601007387 */ /* 0x008fe80000100800 */
[----:B------:R-:W2:Y:S04]  /*6060*/  LDL.128 R24, [R1+0x50] ;  /* 0x0000500001187983 */ /* 0x000ea80000100c00 */
[----:B----4-:R3:W-:Y:S04]  /*6070*/  STL [R1+0x6c], R18 ;  /* 0x00006c1201007387 */ /* 0x0107e80000100800 */
[----:B------:R-:W4:Y:S04]  /*6080*/  LDL R100, [R1+0x6c] ;  /* 0x00006c0001647983 */ /* 0x000f280000100800 */
[----:B------:R-:W-:Y:S04]  /*6090*/  STL [R1+0x70], R98 ;  /* 0x0000706201007387 */ /* 0x000fe80000100800 */
[----:B------:R0:W-:Y:S04]  /*60a0*/  STL [R1+0x7c], R92 ;  /* 0x00007c5c01007387 */ /* 0x0001e80000100800 */
[----:B------:R-:W3:Y:S04]  /*60b0*/  LDL.128 R20, [R1+0x70] ;  /* 0x0000700001147983 */ /* 0x000ee80000100c00 */
[----:B------:R-:W-:Y:S04]  /*60c0*/  STL [R1+0x60], R96 ;  /* 0x0000606001007387 */ /* 0x000fe80000100800 */
[----:B------:R-:W-:Y:S04]  /*60d0*/  STL [R1+0x6c], R4 ;  /* 0x00006c0401007387 */ /* 0x000fe80000100800 */
[----:B--2---:R2:W-:Y:S04]  /*60e0*/  STL.128 [R1+0x70], R24 ;  /* 0x0000701801007387 */ /* 0x0045e80000100c00 */
[----:B------:R-:W2:Y:S04]  /*60f0*/  LDL R102, [R1+0x7c] ;  /* 0x00007c0001667983 */ /* 0x000ea80000100800 */
[----:B-1----:R-:W2:Y:S04]  /*6100*/  LDL R94, [R1+0x74] ;  /* 0x00007400015e7983 */ /* 0x002ea80000100800 */
[----:B----4-:R-:W-:Y:S04]  /*6110*/  STL [R1+0x64], R100 ;  /* 0x0000646401007387 */ /* 0x010fe80000100800 */
[----:B---3--:R-:W3:Y:S01]  /*6120*/  LDL.128 R16, [R1+0x60] ;  /* 0x0000600001107983 */ /* 0x008ee20000100c00 */
[----:B0-----:R-:W-:-:S03]  /*6130*/  MOV R92, RZ ;  /* 0x000000ff005c7202 */ /* 0x001fc60000000f00 */
[----:B------:R0:W-:Y:S04]  /*6140*/  STL.128 [R1+0x40], R12 ;  /* 0x0000400c01007387 */ /* 0x0001e80000100c00 */
[----:B------:R-:W-:Y:S04]  /*6150*/  STL.64 [R1+0x18], R92 ;  /* 0x0000185c01007387 */ /* 0x000fe80000100a00 */
[----:B------:R-:W4:Y:S04]  /*6160*/  LDL R2, [R1+0x1c] ;  /* 0x00001c0001027983 */ /* 0x000f280000100800 */
[----:B------:R-:W4:Y:S04]  /*6170*/  LDL R0, [R1+0x40] ;  /* 0x0000400001007983 */ /* 0x000f280000100800 */
[----:B------:R-:W4:Y:S04]  /*6180*/  LDL R6, [R1+0x44] ;  /* 0x0000440001067983 */ /* 0x000f280000100800 */
[----:B------:R1:W-:Y:S04]  /*6190*/  STL.128 [R1+0x50], R20 ;  /* 0x0000501401007387 */ /* 0x0003e80000100c00 */
[----:B--2---:R-:W2:Y:S04]  /*61a0*/  LDL R24, [R1+0x54] ;  /* 0x0000540001187983 */ /* 0x004ea80000100800 */
[----:B------:R-:W-:Y:S04]  /*61b0*/  STL [R1+0x74], R102 ;  /* 0x0000746601007387 */ /* 0x000fe80000100800 */
[----:B------:R-:W-:Y:S01]  /*61c0*/  STL [R1+0x7c], R94 ;  /* 0x00007c5e01007387 */ /* 0x000fe20000100800 */
[----:B0-----:R-:W-:-:S02]  /*61d0*/  HFMA2 R15, -RZ, RZ, 0, 1.78813934326171875e-07 ;  /* 0x00000003ff0f7431 */ /* 0x001fc400000001ff */
[----:B------:R-:W-:Y:S01]  /*61e0*/  IMAD.MOV.U32 R14, RZ, RZ, 0x2 ;  /* 0x00000002ff0e7424 */ /* 0x000fe200078e00ff */
[----:B-1----:R-:W0:Y:S01]  /*61f0*/  LDC R21, c[0x0][0x408] ;  /* 0x00010200ff157b82 */ /* 0x002e220000000800 */
[----:B------:R-:W2:Y:S04]  /*6200*/  LDL.128 R8, [R1+0x70] ;  /* 0x0000700001087983 */ /* 0x000ea80000100c00 */
[----:B---3--:R1:W-:Y:S04]  /*6210*/  STL.128 [R1+0x70], R16 ;  /* 0x0000701001007387 */ /* 0x0083e80000100c00 */
[----:B------:R-:W3:Y:S04]  /*6220*/  LDL.64 R12, [R1+0x78] ;  /* 0x00007800010c7983 */ /* 0x000ee80000100a00 */
[----:B------:R-:W-:Y:S04]  /*6230*/  STL.64 [R1+0x20], R14 ;  /* 0x0000200e01007387 */ /* 0x000fe80000100a00 */
[----:B------:R-:W3:Y:S04]  /*6240*/  LDL R4, [R1+0x24] ;  /* 0x0000240001047983 */ /* 0x000ee80000100800 */
[----:B------:R-:W-:Y:S01]  /*6250*/  STL [R1+0x24], RZ ;  /* 0x000024ff01007387 */ /* 0x000fe20000100800 */
[----:B-1----:R-:W1:Y:S03]  /*6260*/  LDC.64 R16, c[0x0][0x3c8] ;  /* 0x0000f200ff107b82 */ /* 0x002e660000000a00 */
[----:B------:R-:W3:Y:S04]  /*6270*/  LDL R20, [R1+0x24] ;  /* 0x0000240001147983 */ /* 0x000ee80000100800 */
[----:B------:R-:W3:Y:S01]  /*6280*/  LDL R96, [R1+0x4c] ;  /* 0x00004c0001607983 */ /* 0x000ee20000100800 */
[----:B------:R-:W0:Y:S03]  /*6290*/  LDC R19, c[0x0][0x408] ;  /* 0x00010200ff137b82 */ /* 0x000e260000000800 */
[----:B----4-:R-:W-:Y:S04]  /*62a0*/  STL [R1+0x24], R2 ;  /* 0x0000240201007387 */ /* 0x010fe80000100800 */
[----:B------:R-:W-:Y:S04]  /*62b0*/  STL [R1+0x4c], R0 ;  /* 0x00004c0001007387 */ /* 0x000fe80000100800 */
[----:B------:R-:W4:Y:S04]  /*62c0*/  LDL.64 R92, [R1+0x20] ;  /* 0x00002000015c7983 */ /* 0x000f280000100a00 */
[----:B------:R-:W4:Y:S04]  /*62d0*/  LDL R98, [R1+0x4c] ;  /* 0x00004c0001627983 */ /* 0x000f280000100800 */
[----:B------:R-:W-:Y:S04]  /*62e0*/  STL [R1+0x4c], R6 ;  /* 0x00004c0601007387 */ /* 0x000fe80000100800 */
[----:B------:R-:W4:Y:S04]  /*62f0*/  LDL R94, [R1+0x5c] ;  /* 0x00005c00015e7983 */ /* 0x000f280000100800 */
[----:B--2---:R2:W-:Y:S04]  /*6300*/  STL [R1+0x5c], R24 ;  /* 0x00005c1801007387 */ /* 0x0045e80000100800 */
[----:B------:R-:W4:Y:S04]  /*6310*/  LDL.64 R22, [R1+0x48] ;  /* 0x0000480001167983 */ /* 0x000f280000100a00 */
[----:B------:R-:W4:Y:S04]  /*6320*/  LDL.64 R26, [R1+0x58] ;  /* 0x00005800011a7983 */ /* 0x000f280000100a00 */
[----:B------:R0:W-:Y:S04]  /*6330*/  STL.128 [R1+0x60], R8 ;  /* 0x0000600801007387 */ /* 0x0001e80000100c00 */
[----:B--2---:R-:W2:Y:S01]  /*6340*/  LDL.64 R24, [R1+0x68] ;  /* 0x0000680001187983 */ /* 0x004ea20000100a00 */
[----:B---3--:R-:W-:-:S02]  /*6350*/  MOV R100, R13 ;  /* 0x0000000d00647202 */ /* 0x008fc40000000f00 */
[----:B------:R-:W-:Y:S01]  /*6360*/  MOV R101, R12 ;  /* 0x0000000c00657202 */ /* 0x000fe20000000f00 */
[----:B-1----:R-:W-:Y:S01]  /*6370*/  IMAD.WIDE R16, R72, 0x4, R16 ;  /* 0x0000000448107825 */ /* 0x002fe200078e0210 */
[----:B------:R-:W3:Y:S04]  /*6380*/  LDG.E R6, desc[UR36][R62.64] ;  /* 0x000000243e067981 */ /* 0x000ee8000c1e1900 */
[----:B------:R-:W-:Y:S04]  /*6390*/  STL.64 [R1+0x78], R100 ;  /* 0x0000786401007387 */ /* 0x000fe80000100a00 */
[----:B------:R-:W3:Y:S01]  /*63a0*/  LDL.128 R12, [R1+0x70] ;  /* 0x00007000010c7983 */ /* 0x000ee20000100c00 */
[----:B------:R-:W-:-:S03]  /*63b0*/  IMAD.WIDE R2, R3, 0x4, R16 ;  /* 0x0000000403027825 */ /* 0x000fc600078e0210 */
[----:B------:R1:W-:Y:S01]  /*63c0*/  STL [R1+0x18], R4 ;  /* 0x0000180401007387 */ /* 0x0003e20000100800 */
[----:B0-----:R-:W-:-:S03]  /*63d0*/  IMAD.WIDE R18, R19, 0x4, R2 ;  /* 0x0000000413127825 */ /* 0x001fc600078e0202 */
[----:B------:R0:W-:Y:S04]  /*63e0*/  STL [R1+0x1c], R20 ;  /* 0x00001c1401007387 */ /* 0x0001e80000100800 */
[----:B------:R-:W3:Y:S04]  /*63f0*/  LDG.E R8, desc[UR36][R16.64] ;  /* 0x0000002410087981 */ /* 0x000ee8000c1e1900 */
[----:B-1----:R-:W3:Y:S01]  /*6400*/  LDG.E R4, desc[UR36][R50.64] ;  /* 0x0000002432047981 */ /* 0x002ee2000c1e1900 */
[----:B----4-:R-:W-:Y:S02]  /*6410*/  MOV R102, R93 ;  /* 0x0000005d00667202 */ /* 0x010fe40000000f00 */
[----:B------:R-:W-:Y:S01]  /*6420*/  MOV R103, R92 ;  /* 0x0000005c00677202 */ /* 0x000fe20000000f00 */
[----:B0-----:R-:W-:Y:S01]  /*6430*/  IMAD.WIDE R20, R21, 0x4, R18 ;  /* 0x0000000415147825 */ /* 0x001fe200078e0212 */
[----:B------:R-:W4:Y:S04]  /*6440*/  LDG.E R9, desc[UR36][R2.64] ;  /* 0x0000002402097981 */ /* 0x000f28000c1e1900 */
[----:B------:R-:W-:Y:S04]  /*6450*/  STL.64 [R1+0x20], R102 ;  /* 0x0000206601007387 */ /* 0x000fe80000100a00 */
[----:B------:R-:W4:Y:S04]  /*6460*/  LDL R0, [R1+0x20] ;  /* 0x0000200001007983 */ /* 0x000f280000100800 */
[----:B------:R-:W4:Y:S01]  /*6470*/  LDG.E R10, desc[UR36][R18.64] ;  /* 0x00000024120a7981 */ /* 0x000f22000c1e1900 */
[----:B------:R-:W-:-:S03]  /*6480*/  MOV R100, R23 ;  /* 0x0000001700647202 */ /* 0x000fc60000000f00 */
[----:B------:R-:W4:Y:S01]  /*6490*/  LDG.E R11, desc[UR36][R20.64] ;  /* 0x00000024140b7981 */ /* 0x000f22000c1e1900 */
[----:B------:R-:W-:Y:S02]  /*64a0*/  MOV R101, R22 ;  /* 0x0000001600657202 */ /* 0x000fe40000000f00 */
[----:B------:R-:W-:Y:S01]  /*64b0*/  MOV R22, R27 ;  /* 0x0000001b00167202 */ /* 0x000fe20000000f00 */
[----:B------:R-:W-:Y:S02]  /*64c0*/  IMAD.MOV.U32 R23, RZ, RZ, R26 ;  /* 0x000000ffff177224 */ /* 0x000fe400078e001a */
[----:B------:R-:W-:Y:S04]  /*64d0*/  STL.64 [R1+0x48], R100 ;  /* 0x0000486401007387 */ /* 0x000fe80000100a00 */
[----:B------:R0:W-:Y:S04]  /*64e0*/  STL.64 [R1+0x58], R22 ;  /* 0x0000581601007387 */ /* 0x0001e80000100a00 */
[----:B0-----:R-:W4:Y:S01]  /*64f0*/  LDL R22, [R1+0x4c] ;  /* 0x00004c0001167983 */ /* 0x001f220000100800 */
[----:B--2---:R-:W-:-:S02]  /*6500*/  MOV R26, R25 ;  /* 0x00000019001a7202 */ /* 0x004fc40000000f00 */
[----:B------:R-:W-:Y:S02]  /*6510*/  MOV R27, R24 ;  /* 0x00000018001b7202 */ /* 0x000fe40000000f00 */
[----:B------:R-:W2:Y:S04]  /*6520*/  LDL R24, [R1+0x5c] ;  /* 0x00005c0001187983 */ /* 0x000ea80000100800 */
[----:B------:R0:W-:Y:S04]  /*6530*/  STL.64 [R1+0x68], R26 ;  /* 0x0000681a01007387 */ /* 0x0001e80000100a00 */
[----:B---3--:R1:W-:Y:S04]  /*6540*/  STL.128 [R1+0x70], R12 ;  /* 0x0000700c01007387 */ /* 0x0083e80000100c00 */
[----:B0-----:R-:W3:Y:S04]  /*6550*/  LDL R26, [R1+0x6c] ;  /* 0x00006c00011a7983 */ /* 0x001ee80000100800 */
[----:B------:R-:W3:Y:S04]  /*6560*/  LDL R92, [R1+0x7c] ;  /* 0x00007c00015c7983 */ /* 0x000ee80000100800 */
[----:B-1----:R-:W3:Y:S04]  /*6570*/  LDL R14, [R1+0x24] ;  /* 0x00002400010e7983 */ /* 0x002ee80000100800 */
[----:B------:R-:W3:Y:S04]  /*6580*/  LDL.64 R12, [R1+0x18] ;  /* 0x00001800010c7983 */ /* 0x000ee80000100a00 */
[----:B------:R-:W-:Y:S04]  /*6590*/  STL [R1+0x40], R96 ;  /* 0x0000406001007387 */ /* 0x000fe80000100800 */
[----:B------:R-:W3:Y:S04]  /*65a0*/  LDL R15, [R1+0x40] ;  /* 0x00004000010f7983 */ /* 0x000ee80000100800 */
[----:B------:R4:W-:Y:S04]  /*65b0*/  STL.128 [R1+0x80], R4 ;  /* 0x0000800401007387 */ /* 0x0009e80000100c00 */
[----:B------:R-:W-:Y:S04]  /*65c0*/  STL [R1+0x44], R98 ;  /* 0x0000446201007387 */ /* 0x000fe80000100800 */
[----:B------:R-:W-:Y:S01]  /*65d0*/  STL [R1+0x54], R94 ;  /* 0x0000545e01007387 */ /* 0x000fe20000100800 */
[----:B----4-:R-:W-:-:S03]  /*65e0*/  LEA R4, R0, UR8, 0x2 ;  /* 0x0000000800047c11 */ /* 0x010fc6000f8e10ff */
[----:B------:R-:W-:Y:S04]  /*65f0*/  STL.128 [R1+0x90], R8 ;  /* 0x0000900801007387 */ /* 0x000fe80000100c00 */
[----:B------:R0:W-:Y:S04]  /*6600*/  STL [R1+0x4c], R22 ;  /* 0x00004c1601007387 */ /* 0x0001e80000100800 */
[----:B--2---:R1:W-:Y:S04]  /*6610*/  STL [R1+0x5c], R24 ;  /* 0x00005c1801007387 */ /* 0x0043e80000100800 */
[----:B---3--:R1:W-:Y:S04]  /*6620*/  STL [R1+0x6c], R26 ;  /* 0x00006c1a01007387 */ /* 0x0083e80000100800 */
[----:B------:R1:W-:Y:S01]  /*6630*/  STL [R1+0x7c], R92 ;  /* 0x00007c5c01007387 */ /* 0x0003e20000100800 */
[----:B------:R-:W-:-:S02]  /*6640*/  LEA R23, R14, UR8, 0x2 ;  /* 0x000000080e177c11 */ /* 0x000fc4000f8e10ff */
[----:B------:R-:W-:Y:S02]  /*6650*/  LEA R25, R12, UR8, 0x2 ;  /* 0x000000080c197c11 */ /* 0x000fe4000f8e10ff */
[----:B------:R-:W-:Y:S01]  /*6660*/  LEA R27, R13, UR8, 0x2 ;  /* 0x000000080d1b7c11 */ /* 0x000fe2000f8e10ff */
[----:B------:R1:W-:Y:S04]  /*6670*/  STL [R1+0x24], R14 ;  /* 0x0000240e01007387 */ /* 0x0003e80000100800 */
[----:B------:R-:W5:Y:S04]  /*6680*/  LDL R23, [R23+0x80] ;  /* 0x0000800017177983 */ /* 0x000f680000100800 */
[----:B------:R-:W5:Y:S04]  /*6690*/  LDL R25, [R25+0x80] ;  /* 0x0000800019197983 */ /* 0x000f680000100800 */
[----:B------:R1:W5:Y:S04]  /*66a0*/  LDL R5, [R27+0x80] ;  /* 0x000080001b057983 */ /* 0x0003680000100800 */
[----:B------:R-:W5:Y:S01]  /*66b0*/  LDL R4, [R4+0x80] ;  /* 0x0000800004047983 */ /* 0x000f620000100800 */
[----:B0-----:R-:W-:-:S05]  /*66c0*/  FADD R22, |R15|, -RZ ;  /* 0x800000ff0f167221 */ /* 0x001fca0000000200 */
[----:B------:R-:W-:Y:S01]  /*66d0*/  IADD3 R7, PT, PT, R22, -0xd000000, RZ ;  /* 0xf300000016077810 */ /* 0x000fe20007ffe0ff */
[----:B------:R1:W0:Y:S03]  /*66e0*/  MUFU.RSQ R6, |R15| ;  /* 0x4000000f00067308 */ /* 0x0002260000001400 */
[----:B------:R-:W-:Y:S01]  /*66f0*/  ISETP.GT.U32.AND P0, PT, R7, 0x727fffff, PT ;  /* 0x727fffff0700780c */ /* 0x000fe20003f04070 */
[----:B------:R-:W-:-:S12]  /*6700*/  BSSY.RECONVERGENT B0, `(.L_x_24) ;  /* 0x000000a000007945 */ /* 0x000fd80003800200 */
[----:B-1----:R-:W-:Y:S05]  /*6710*/  @!P0 BRA `(.L_x_25) ;  /* 0x0000000000108947 */ /* 0x002fea0003800000 */
[----:B------:R-:W-:-:S07]  /*6720*/  MOV R99, 0x6740 ;  /* 0x0000674000637802 */ /* 0x000fce0000000f00 */
[----:B0----5:R-:W-:Y:S05]  /*6730*/  CALL.REL.NOINC `($__internal_0_$__cuda_sm20_sqrt_rn_f32_slowpath) ;  /* 0x0000006c00487944 */ /* 0x021fea0003c00000 */
[----:B------:R-:W-:Y:S01]  /*6740*/  MOV R92, R22 ;  /* 0x00000016005c7202 */ /* 0x000fe20000000f00 */
[----:B------:R-:W-:Y:S06]  /*6750*/  BRA `(.L_x_26) ;  /* 0x0000000000107947 */ /* 0x000fec0003800000 */
.L_x_25:
[----:B0-----:R-:W-:Y:S01]  /*6760*/  FMUL.FTZ R92, |R15|, R6 ;  /* 0x000000060f5c7220 */ /* 0x001fe20000410200 */
[----:B------:R-:W-:-:S03]  /*6770*/  FMUL.FTZ R6, R6, 0.5 ;  /* 0x3f00000006067820 */ /* 0x000fc60000410000 */
[----:B------:R-:W-:-:S04]  /*6780*/  FFMA R7, -R92, R92, |R15| ;  /* 0x0000005c5c077223 */ /* 0x000fc8000000050f */
[----:B------:R-:W-:-:S07]  /*6790*/  FFMA R92, R7, R6, R92 ;  /* 0x00000006075c7223 */ /* 0x000fce000000005c */
.L_x_26:
[----:B------:R-:W-:Y:S05]  /*67a0*/  BSYNC.RECONVERGENT B0 ;  /* 0x0000000000007941 */ /* 0x000fea0003800200 */
.L_x_24:
[----:B------:R-:W0:Y:S01]  /*67b0*/  MUFU.RCP R7, R92 ;  /* 0x0000005c00077308 */ /* 0x000e220000001000 */
[----:B------:R-:W-:Y:S07]  /*67c0*/  BSSY.RECONVERGENT B2, `(.L_x_27) ;  /* 0x000000c000027945 */ /* 0x000fee0003800200 */
[----:B-----5:R-:W1:Y:S01]  /*67d0*/  FCHK P0, R25, R92 ;  /* 0x0000005c19007302 */ /* 0x020e620000000000 */
[----:B0-----:R-:W-:-:S04]  /*67e0*/  FFMA R6, R7, -R92, 1 ;  /* 0x3f80000007067423 */ /* 0x001fc8000000085c */
[----:B------:R-:W-:-:S04]  /*67f0*/  FFMA R6, R7, R6, R7 ;  /* 0x0000000607067223 */ /* 0x000fc80000000007 */
[----:B------:R-:W-:-:S04]  /*6800*/  FFMA R7, R25, R6, RZ ;  /* 0x0000000619077223 */ /* 0x000fc800000000ff */
[----:B------:R-:W-:-:S04]  /*6810*/  FFMA R96, R7, -R92, R25 ;  /* 0x8000005c07607223 */ /* 0x000fc80000000019 */
[----:B------:R-:W-:Y:S01]  /*6820*/  FFMA R96, R6, R96, R7 ;  /* 0x0000006006607223 */ /* 0x000fe20000000007 */
[----:B-1----:R-:W-:Y:S06]  /*6830*/  @!P0 BRA `(.L_x_28) ;  /* 0x0000000000108947 */ /* 0x002fec0003800000 */
[----:B------:R-:W-:Y:S02]  /*6840*/  MOV R22, R92 ;  /* 0x0000005c00167202 */ /* 0x000fe40000000f00 */
[----:B------:R-:W-:-:S07]  /*6850*/  MOV R110, 0x6870 ;  /* 0x00006870006e7802 */ /* 0x000fce0000000f00 */
[----:B------:R-:W-:Y:S05]  /*6860*/  CALL.REL.NOINC `($__internal_1_$__cuda_sm3x_div_rn_noftz_f32_slowpath) ;  /* 0x0000006c00587944 */ /* 0x000fea0003c00000 */
[----:B------:R-:W-:-:S07]  /*6870*/  MOV R96, R22 ;  /* 0x0000001600607202 */ /* 0x000fce0000000f00 */
.L_x_28:
[----:B------:R-:W-:Y:S05]  /*6880*/  BSYNC.RECONVERGENT B2 ;  /* 0x0000000000027941 */ /* 0x000fea0003800200 */
.L_x_27:
[----:B------:R-:W2:Y:S01]  /*6890*/  LDL.64 R8, [R1+0x50] ;  /* 0x0000500001087983 */ /* 0x000ea20000100a00 */
[----:B------:R-:W-:Y:S01]  /*68a0*/  BSSY.RECONVERGENT B0, `(.L_x_29) ;  /* 0x000000e000007945 */ /* 0x000fe20003800200 */
[----:B--2---:R-:W-:Y:S01]  /*68b0*/  FADD R22, |R9|, -RZ ;  /* 0x800000ff09167221 */ /* 0x004fe20000000200 */
[----:B------:R0:W1:Y:S03]  /*68c0*/  MUFU.RSQ R6, |R9| ;  /* 0x4000000900067308 */ /* 0x0000660000001400 */
[----:B------:R-:W-:-:S05]  /*68d0*/  VIADD R7, R22, 0xf3000000 ;  /* 0xf300000016077836 */ /* 0x000fca0000000000 */
[----:B------:R-:W-:-:S13]  /*68e0*/  ISETP.GT.U32.AND P0, PT, R7, 0x727fffff, PT ;  /* 0x727fffff0700780c */ /* 0x000fda0003f04070 */
[----:B01----:R-:W-:Y:S05]  /*68f0*/  @!P0 BRA `(.L_x_30) ;  /* 0x0000000000108947 */ /* 0x003fea0003800000 */
[----:B------:R-:W-:-:S07]  /*6900*/  MOV R99, 0x6920 ;  /* 0x0000692000637802 */ /* 0x000fce0000000f00 */
[----:B------:R-:W-:Y:S05]  /*6910*/  CALL.REL.NOINC `($__internal_0_$__cuda_sm20_sqrt_rn_f32_slowpath) ;  /* 0x0000006800d07944 */ /* 0x000fea0003c00000 */
[----:B------:R-:W-:Y:S01]  /*6920*/  MOV R94, R22 ;  /* 0x00000016005e7202 */ /* 0x000fe20000000f00 */
[----:B------:R-:W-:Y:S06]  /*6930*/  BRA `(.L_x_31) ;  /* 0x0000000000107947 */ /* 0x000fec0003800000 */
.L_x_30:
[----:B------:R-:W-:Y:S01]  /*6940*/  FMUL.FTZ R94, |R9|, R6 ;  /* 0x00000006095e7220 */ /* 0x000fe20000410200 */
[----:B------:R-:W-:-:S03]  /*6950*/  FMUL.FTZ R6, R6, 0.5 ;  /* 0x3f00000006067820 */ /* 0x000fc60000410000 */
[----:B------:R-:W-:-:S04]  /*6960*/  FFMA R7, -R94, R94, |R9| ;  /* 0x0000005e5e077223 */ /* 0x000fc80000000509 */
[----:B------:R-:W-:-:S07]  /*6970*/  FFMA R94, R7, R6, R94 ;  /* 0x00000006075e7223 */ /* 0x000fce000000005e */
.L_x_31:
[----:B------:R-:W-:Y:S05]  /*6980*/  BSYNC.RECONVERGENT B0 ;  /* 0x0000000000007941 */ /* 0x000fea0003800200 */
.L_x_29:
[----:B------:R-:W0:Y:S01]  /*6990*/  MUFU.RCP R7, R94 ;  /* 0x0000005e00077308 */ /* 0x000e220000001000 */
[----:B------:R-:W-:Y:S07]  /*69a0*/  BSSY.RECONVERGENT B2, `(.L_x_32) ;  /* 0x000000d000027945 */ /* 0x000fee0003800200 */
[----:B------:R-:W1:Y:S01]  /*69b0*/  FCHK P0, R5, R94 ;  /* 0x0000005e05007302 */ /* 0x000e620000000000 */
[----:B0-----:R-:W-:-:S04]  /*69c0*/  FFMA R6, R7, -R94, 1 ;  /* 0x3f80000007067423 */ /* 0x001fc8000000085e */
[----:B------:R-:W-:-:S04]  /*69d0*/  FFMA R6, R7, R6, R7 ;  /* 0x0000000607067223 */ /* 0x000fc80000000007 */
[----:B------:R-:W-:-:S04]  /*69e0*/  FFMA R7, R5, R6, RZ ;  /* 0x0000000605077223 */ /* 0x000fc800000000ff */
[----:B------:R-:W-:-:S04]  /*69f0*/  FFMA R98, R7, -R94, R5 ;  /* 0x8000005e07627223 */ /* 0x000fc80000000005 */
[----:B------:R-:W-:Y:S01]  /*6a00*/  FFMA R98, R6, R98, R7 ;  /* 0x0000006206627223 */ /* 0x000fe20000000007 */
[----:B-1----:R-:W-:Y:S06]  /*6a10*/  @!P0 BRA `(.L_x_33) ;  /* 0x0000000000148947 */ /* 0x002fec0003800000 */
[----:B------:R-:W-:Y:S02]  /*6a20*/  MOV R25, R5 ;  /* 0x0000000500197202 */ /* 0x000fe40000000f00 */
[----:B------:R-:W-:Y:S02]  /*6a30*/  MOV R22, R94 ;  /* 0x0000005e00167202 */ /* 0x000fe40000000f00 */
[----:B------:R-:W-:-:S07]  /*6a40*/  MOV R110, 0x6a60 ;  /* 0x00006a60006e7802 */ /* 0x000fce0000000f00 */
[----:B------:R-:W-:Y:S05]  /*6a50*/  CALL.REL.NOINC `($__internal_1_$__cuda_sm3x_div_rn_noftz_f32_slowpath) ;  /* 0x0000006800dc7944 */ /* 0x000fea0003c00000 */
[----:B------:R-:W-:-:S07]  /*6a60*/  MOV R98, R22 ;  /* 0x0000001600627202 */ /* 0x000fce0000000f00 */
.L_x_33:
[----:B------:R-:W-:Y:S05]  /*6a70*/  BSYNC.RECONVERGENT B2 ;  /* 0x0000000000027941 */ /* 0x000fea0003800200 */
.L_x_32:
[----:B------:R-:W2:Y:S04]  /*6a80*/  LDL R24, [R1+0x68] ;  /* 0x0000680001187983 */ /* 0x000ea80000100800 */
[----:B------:R0:W5:Y:S01]  /*6a90*/  LDL.64 R10, [R1+0x60] ;  /* 0x00006000010a7983 */ /* 0x0001620000100a00 */
[----:B------:R-:W-:Y:S01]  /*6aa0*/  BSSY.RECONVERGENT B0, `(.L_x_34) ;  /* 0x000000e000007945 */ /* 0x000fe20003800200 */
[----:B--2---:R-:W-:Y:S01]  /*6ab0*/  FADD R22, |R24|, -RZ ;  /* 0x800000ff18167221 */ /* 0x004fe20000000200 */
[----:B------:R0:W1:Y:S04]  /*6ac0*/  MUFU.RSQ R5, |R24| ;  /* 0x4000001800057308 */ /* 0x0000680000001400 */
[----:B------:R-:W-:-:S04]  /*6ad0*/  IADD3 R6, PT, PT, R22, -0xd000000, RZ ;  /* 0xf300000016067810 */ /* 0x000fc80007ffe0ff */
[----:B------:R-:W-:-:S13]  /*6ae0*/  ISETP.GT.U32.AND P0, PT, R6, 0x727fffff, PT ;  /* 0x727fffff0600780c */ /* 0x000fda0003f04070 */
[----:B01----:R-:W-:Y:S05]  /*6af0*/  @!P0 BRA `(.L_x_35) ;  /* 0x0000000000108947 */ /* 0x003fea0003800000 */
[----:B------:R-:W-:-:S07]  /*6b00*/  MOV R99, 0x6b20 ;  /* 0x00006b2000637802 */ /* 0x000fce0000000f00 */
[----:B-----5:R-:W-:Y:S05]  /*6b10*/  CALL.REL.NOINC `($__internal_0_$__cuda_sm20_sqrt_rn_f32_slowpath) ;  /* 0x0000006800507944 */ /* 0x020fea0003c00000 */
[----:B------:R-:W-:Y:S01]  /*6b20*/  MOV R93, R22 ;  /* 0x00000016005d7202 */ /* 0x000fe20000000f00 */
[----:B------:R-:W-:Y:S06]  /*6b30*/  BRA `(.L_x_36) ;  /* 0x0000000000107947 */ /* 0x000fec0003800000 */
.L_x_35:
[----:B------:R-:W-:Y:S01]  /*6b40*/  FMUL.FTZ R93, |R24|, R5 ;  /* 0x00000005185d7220 */ /* 0x000fe20000410200 */
[----:B------:R-:W-:-:S03]  /*6b50*/  FMUL.FTZ R5, R5, 0.5 ;  /* 0x3f00000005057820 */ /* 0x000fc60000410000 */
[----:B------:R-:W-:-:S04]  /*6b60*/  FFMA R6, -R93, R93, |R24| ;  /* 0x0000005d5d067223 */ /* 0x000fc80000000518 */
[----:B------:R-:W-:-:S07]  /*6b70*/  FFMA R93, R6, R5, R93 ;  /* 0x00000005065d7223 */ /* 0x000fce000000005d */
.L_x_36:
[----:B------:R-:W-:Y:S05]  /*6b80*/  BSYNC.RECONVERGENT B0 ;  /* 0x0000000000007941 */ /* 0x000fea0003800200 */
.L_x_34:
        /* <DEDUP_REMOVED lines=9> */
[----:B------:R-:W-:Y:S01]  /*6c20*/  MOV R25, R4 ;  /* 0x0000000400197202 */ /* 0x000fe20000000f00 */
[----:B------:R-:W-:Y:S01]  /*6c30*/  IMAD.MOV.U32 R22, RZ, RZ, R93 ;  /* 0x000000ffff167224 */ /* 0x000fe200078e005d */
[----:B------:R-:W-:-:S07]  /*6c40*/  MOV R110, 0x6c60 ;  /* 0x00006c60006e7802 */ /* 0x000fce0000000f00 */
[----:B-----5:R-:W-:Y:S05]  /*6c50*/  CALL.REL.NOINC `($__internal_1_$__cuda_sm3x_div_rn_noftz_f32_slowpath) ;  /* 0x00000068005c7944 */ /* 0x020fea0003c00000 */
[----:B------:R-:W-:-:S07]  /*6c60*/  MOV R100, R22 ;  /* 0x0000001600647202 */ /* 0x000fce0000000f00 */
.L_x_38:
[----:B------:R-:W-:Y:S05]  /*6c70*/  BSYNC.RECONVERGENT B2 ;  /* 0x0000000000027941 */ /* 0x000fea0003800200 */
.L_x_37:
[----:B------:R-:W2:Y:S01]  /*6c80*/  LDL.128 R4, [R1+0x70] ;  /* 0x0000700001047983 */ /* 0x000ea20000100c00 */
[----:B------:R-:W-:Y:S01]  /*6c90*/  BSSY.RECONVERGENT B0, `(.L_x_39) ;  /* 0x000000f000007945 */ /* 0x000fe20003800200 */
[----:B--2---:R-:W-:Y:S01]  /*6ca0*/  FADD R26, |R7|, -RZ ;  /* 0x800000ff071a7221 */ /* 0x004fe20000000200 */
[----:B------:R0:W1:Y:S04]  /*6cb0*/  MUFU.RSQ R22, |R7| ;  /* 0x4000000700167308 */ /* 0x0000680000001400 */
[----:B------:R-:W-:-:S04]  /*6cc0*/  IADD3 R25, PT, PT, R26, -0xd000000, RZ ;  /* 0xf30000001a197810 */ /* 0x000fc80007ffe0ff */
[----:B------:R-:W-:-:S13]  /*6cd0*/  ISETP.GT.U32.AND P0, PT, R25, 0x727fffff, PT ;  /* 0x727fffff1900780c */ /* 0x000fda0003f04070 */
[----:B01----:R-:W-:Y:S05]  /*6ce0*/  @!P0 BRA `(.L_x_40) ;  /* 0x0000000000148947 */ /* 0x003fea0003800000 */
[----:B------:R-:W-:Y:S02]  /*6cf0*/  MOV R22, R26 ;  /* 0x0000001a00167202 */ /* 0x000fe40000000f00 */
[----:B------:R-:W-:-:S07]  /*6d00*/  MOV R99, 0x6d20 ;  /* 0x00006d2000637802 */ /* 0x000fce0000000f00 */
[----:B-----5:R-:W-:Y:S05]  /*6d10*/  CALL.REL.NOINC `($__internal_0_$__cuda_sm20_sqrt_rn_f32_slowpath) ;  /* 0x0000006400d07944 */ /* 0x020fea0003c00000 */
[----:B------:R-:W-:Y:S01]  /*6d20*/  MOV R26, R22 ;  /* 0x00000016001a7202 */ /* 0x000fe20000000f00 */
[----:B------:R-:W-:Y:S06]  /*6d30*/  BRA `(.L_x_41) ;  /* 0x0000000000107947 */ /* 0x000fec0003800000 */
.L_x_40:
[----:B------:R-:W-:Y:S01]  /*6d40*/  FMUL.FTZ R26, |R7|, R22 ;  /* 0x00000016071a7220 */ /* 0x000fe20000410200 */
[----:B------:R-:W-:-:S03]  /*6d50*/  FMUL.FTZ R22, R22, 0.5 ;  /* 0x3f00000016167820 */ /* 0x000fc60000410000 */
[----:B------:R-:W-:-:S04]  /*6d60*/  FFMA R25, -R26, R26, |R7| ;  /* 0x0000001a1a197223 */ /* 0x000fc80000000507 */
[----:B------:R-:W-:-:S07]  /*6d70*/  FFMA R26, R25, R22, R26 ;  /* 0x00000016191a7223 */ /* 0x000fce000000001a */
.L_x_41:
[----:B------:R-:W-:Y:S05]  /*6d80*/  BSYNC.RECONVERGENT B0 ;  /* 0x0000000000007941 */ /* 0x000fea0003800200 */
.L_x_39:
        /* <DEDUP_REMOVED lines=12> */
[----:B-----5:R-:W-:Y:S05]  /*6e50*/  CALL.REL.NOINC `($__internal_1_$__cuda_sm3x_div_rn_noftz_f32_slowpath) ;  /* 0x0000006400dc7944 */ /* 0x020fea0003c00000 */
[----:B------:R-:W-:-:S07]  /*6e60*/  MOV R102, R22 ;  /* 0x0000001600667202 */ /* 0x000fce0000000f00 */
.L_x_43:
[----:B------:R-:W-:Y:S05]  /*6e70*/  BSYNC.RECONVERGENT B2 ;  /* 0x0000000000027941 */ /* 0x000fea0003800200 */
.L_x_42:
[----:B------:R-:W-:Y:S01]  /*6e80*/  FMUL R104, R92, R92 ;  /* 0x0000005c5c687220 */ /* 0x000fe20000400000 */
[----:B------:R-:W-:Y:S03]  /*6e90*/  BSSY.RECONVERGENT B2, `(.L_x_44) ;  /* 0x000000e000027945 */ /* 0x000fe60003800200 */
[----:B------:R-:W0:Y:S08]  /*6ea0*/  MUFU.RCP R22, R104 ;  /* 0x0000006800167308 */ /* 0x000e300000001000 */
[----:B------:R-:W1:Y:S01]  /*6eb0*/  FCHK P0, R15, R104 ;  /* 0x000000680f007302 */ /* 0x000e620000000000 */
[----:B0-----:R-:W-:-:S04]  /*6ec0*/  FFMA R23, -R104, R22, 1 ;  /* 0x3f80000068177423 */ /* 0x001fc80000000116 */
[----:B------:R-:W-:-:S04]  /*6ed0*/  FFMA R22, R22, R23, R22 ;  /* 0x0000001716167223 */ /* 0x000fc80000000016 */
[----:B------:R-:W-:-:S04]  /*6ee0*/  FFMA R23, R15, R22, RZ ;  /* 0x000000160f177223 */ /* 0x000fc800000000ff */
[----:B------:R-:W-:-:S04]  /*6ef0*/  FFMA R118, -R104, R23, R15 ;  /* 0x0000001768767223 */ /* 0x000fc8000000010f */
[----:B------:R-:W-:Y:S01]  /*6f00*/  FFMA R118, R22, R118, R23 ;  /* 0x0000007616767223 */ /* 0x000fe20000000017 */
[----:B-1----:R-:W-:Y:S06]  /*6f10*/  @!P0 BRA `(.L_x_45) ;  /* 0x0000000000148947 */ /* 0x002fec0003800000 */
[----:B------:R-:W-:Y:S01]  /*6f20*/  IMAD.MOV.U32 R25, RZ, RZ, R15 ;  /* 0x000000ffff197224 */ /* 0x000fe200078e000f */
[----:B------:R-:W-:Y:S02]  /*6f30*/  MOV R22, R104 ;  /* 0x0000006800167202 */ /* 0x000fe40000000f00 */
[----:B------:R-:W-:-:S07]  /*6f40*/  MOV R110, 0x6f60 ;  /* 0x00006f60006e7802 */ /* 0x000fce0000000f00 */
[----:B-----5:R-:W-:Y:S05]  /*6f50*/  CALL.REL.NOINC `($__internal_1_$__cuda_sm3x_div_rn_noftz_f32_slowpath) ;  /* 0x00000064009c7944 */ /* 0x020fea0003c00000 */
[----:B------:R-:W-:-:S07]  /*6f60*/  MOV R118, R22 ;  /* 0x0000001600767202 */ /* 0x000fce0000000f00 */
.L_x_45:
[----:B------:R-:W-:Y:S05]  /*6f70*/  BSYNC.RECONVERGENT B2 ;  /* 0x0000000000027941 */ /* 0x000fea0003800200 */
.L_x_44:
        /* <DEDUP_REMOVED lines=10> */
[----:B------:R-:W-:Y:S02]  /*7020*/  MOV R25, R8 ;  /* 0x0000000800197202 */ /* 0x000fe40000000f00 */
[----:B------:R-:W-:Y:S02]  /*7030*/  MOV R22, R23 ;  /* 0x0000001700167202 */ /* 0x000fe40000000f00 */
[----:B------:R-:W-:-:S07]  /*7040*/  MOV R110, 0x7060 ;  /* 0x00007060006e7802 */ /* 0x000fce0000000f00 */
[----:B-----5:R-:W-:Y:S05]  /*7050*/  CALL.REL.NOINC `($__internal_1_$__cuda_sm3x_div_rn_noftz_f32_slowpath) ;  /* 0x00000064005c7944 */ /* 0x020fea0003c00000 */
[----:B------:R-:W-:-:S07]  /*7060*/  MOV R108, R22 ;  /* 0x00000016006c7202 */ /* 0x000fce0000000f00 */
.L_x_47:
[----:B------:R-:W-:Y:S05]  /*7070*/  BSYNC.RECONVERGENT B2 ;  /* 0x0000000000027941 */ /* 0x000fea0003800200 */
.L_x_46:
        /* <DEDUP_REMOVED lines=11> */
[----:B------:R-:W-:-:S07]  /*7130*/  MOV R110, 0x7150 ;  /* 0x00007150006e7802 */ /* 0x000fce0000000f00 */
[----:B-----5:R-:W-:Y:S05]  /*7140*/  CALL.REL.NOINC `($__internal_1_$__cuda_sm3x_div_rn_noftz_f32_slowpath) ;  /* 0x0000006400207944 */ /* 0x020fea0003c00000 */
[----:B------:R-:W-:-:S07]  /*7150*/  MOV R95, R22 ;  /* 0x00000016005f7202 */ /* 0x000fce0000000f00 */
.L_x_49:
[----:B------:R-:W-:Y:S05]  /*7160*/  BSYNC.RECONVERGENT B2 ;  /* 0x0000000000027941 */ /* 0x000fea0003800200 */
.L_x_48:
[----:B------:R-:W-:Y:S01]  /*7170*/  FMUL R15, R93, R92 ;  /* 0x0000005c5d0f7220 */ /* 0x000fe20000400000 */
[----:B------:R-:W-:Y:S03]  /*7180*/  BSSY.RECONVERGENT B2, `(.L_x_50) ;  /* 0x000000e000027945 */ /* 0x000fe60003800200 */
[----:B------:R-:W0:Y:S08]  /*7190*/  MUFU.RCP R8, R15 ;  /* 0x0000000f00087308 */ /* 0x000e300000001000 */
[----:B-----5:R-:W1:Y:S01]  /*71a0*/  FCHK P0, R10, R15 ;  /* 0x0000000f0a007302 */ /* 0x020e620000000000 */
        /* <DEDUP_REMOVED lines=9> */
[----:B------:R-:W-:Y:S05]  /*7240*/  CALL.REL.NOINC `($__internal_1_$__cuda_sm3x_div_rn_noftz_f32_slowpath) ;  /* 0x0000006000e07944 */ /* 0x000fea0003c00000 */
[----:B------:R-:W-:-:S07]  /*7250*/  MOV R106, R22 ;  /* 0x00000016006a7202 */ /* 0x000fce0000000f00 */
.L_x_51:
[----:B------:R-:W-:Y:S05]  /*7260*/  BSYNC.RECONVERGENT B2 ;  /* 0x0000000000027941 */ /* 0x000fea0003800200 */
.L_x_50:
        /* <DEDUP_REMOVED lines=12> */
[----:B------:R-:W-:Y:S05]  /*7330*/  CALL.REL.NOINC `($__internal_1_$__cuda_sm3x_div_rn_noftz_f32_slowpath) ;  /* 0x0000006000a47944 */ /* 0x000fea0003c00000 */
[----:B------:R-:W-:-:S07]  /*7340*/  MOV R9, R22 ;  /* 0x0000001600097202 */ /* 0x000fce0000000f00 */
.L_x_53:
[----:B------:R-:W-:Y:S05]  /*7350*/  BSYNC.RECONVERGENT B2 ;  /* 0x0000000000027941 */ /* 0x000fea0003800200 */
.L_x_52:
        /* <DEDUP_REMOVED lines=13> */
[----:B------:R-:W-:Y:S05]  /*7430*/  CALL.REL.NOINC `($__internal_1_$__cuda_sm3x_div_rn_noftz_f32_slowpath) ;  /* 0x0000006000647944 */ /* 0x000fea0003c00000 */
[----:B------:R-:W-:-:S07]  /*7440*/  MOV R8, R22 ;  /* 0x0000001600087202 */ /* 0x000fce0000000f00 */
.L_x_55:
[----:B------:R-:W-:Y:S05]  /*7450*/  BSYNC.RECONVERGENT B2 ;  /* 0x0000000000027941 */ /* 0x000fea0003800200 */
.L_x_54:
        /* <DEDUP_REMOVED lines=15> */
.L_x_57:
[----:B------:R-:W-:Y:S05]  /*7550*/  BSYNC.RECONVERGENT B2 ;  /* 0x0000000000027941 */ /* 0x000fea0003800200 */
.L_x_56:
        /* <DEDUP_REMOVED lines=14> */
.L_x_59:
[----:B------:R-:W-:Y:S05]  /*7640*/  BSYNC.RECONVERGENT B2 ;  /* 0x0000000000027941 */ /* 0x000fea0003800200 */
.L_x_58:
        /* <DEDUP_REMOVED lines=15> */
.L_x_61:
[----:B------:R-:W-:Y:S05]  /*7740*/  BSYNC.RECONVERGENT B2 ;  /* 0x0000000000027941 */ /* 0x000fea0003800200 */
.L_x_60:
        /* <DEDUP_REMOVED lines=11> */
[----:B------:R-:W-:-:S07]  /*7800*/  MOV R110, 0x7820 ;  /* 0x00007820006e7802 */ /* 0x000fce0000000f00 */
[----:B------:R-:W-:Y:S05]  /*7810*/  CALL.REL.NOINC `($__internal_1_$__cuda_sm3x_div_rn_noftz_f32_slowpath) ;  /* 0x0000005c006c7944 */ /* 0x000fea0003c00000 */
[----:B------:R-:W-:-:S07]  /*7820*/  MOV R10, R22 ;  /* 0x00000016000a7202 */ /* 0x000fce0000000f00 */
.L_x_63:
[----:B------:R-:W-:Y:S05]  /*7830*/  BSYNC.RECONVERGENT B2 ;  /* 0x0000000000027941 */ /* 0x000fea0003800200 */
.L_x_62:
[----:B------:R-:W-:Y:S01]  /*7840*/  FMNMX R5, RZ, |R108|, !PT ;  /* 0x4000006cff057209 */ /* 0x000fe20007800000 */
[----:B------:R-:W-:Y:S01]  /*7850*/  HFMA2 R7, -RZ, RZ, 1.62890625, 0.2076416015625 ;  /* 0x3e8432a5ff077431 */ /* 0x000fe200000001ff */
[----:B------:R-:W-:Y:S01]  /*7860*/  FMNMX R6, RZ, |R118|, !PT ;  /* 0x40000076ff067209 */ /* 0x000fe20007800000 */
[----:B------:R-:W-:Y:S01]  /*7870*/  BSSY.RECONVERGENT B2, `(.L_x_64) ;  /* 0x000001c000027945 */ /* 0x000fe20003800200 */
[CC--:B------:R-:W-:Y:S02]  /*7880*/  FSETP.GT.AND P0, PT, |R106|.reuse, R5.reuse, PT ;  /* 0x000000056a00720b */ /* 0x0c0fe40003f04200 */
[----:B------:R-:W-:Y:S02]  /*7890*/  MOV R24, 0x4077def6 ;  /* 0x4077def600187802 */ /* 0x000fe40000000f00 */
[----:B------:R-:W-:-:S04]  /*78a0*/  FSEL R4, |R106|, R5, P0 ;  /* 0x000000056a047208 */ /* 0x000fc80000000200 */
[----:B------:R-:W-:-:S04]  /*78b0*/  FSETP.GT.AND P0, PT, |R9|, R4, PT ;  /* 0x000000040900720b */ /* 0x000fc80003f04200 */
[----:B------:R-:W-:-:S04]  /*78c0*/  FSEL R5, |R9|, R4, P0 ;  /* 0x0000000409057208 */ /* 0x000fc80000000200 */
[----:B------:R-:W-:-:S04]  /*78d0*/  FSETP.GT.AND P0, PT, |R104|, R5, PT ;  /* 0x000000056800720b */ /* 0x000fc80003f04200 */
[----:B------:R-:W-:Y:S02]  /*78e0*/  FSEL R22, |R104|, R5, P0 ;  /* 0x0000000568167208 */ /* 0x000fe40000000200 */
[----:B------:R-:W-:Y:S02]  /*78f0*/  FSETP.GT.AND P0, PT, |R95|, R6, PT ;  /* 0x000000065f00720b */ /* 0x000fe40003f04200 */
[----:B------:R-:W-:Y:S02]  /*7900*/  FSETP.GT.AND P1, PT, |R11|, R22, PT ;  /* 0x000000160b00720b */ /* 0x000fe40003f24200 */
[----:B------:R-:W-:Y:S01]  /*7910*/  FSEL R5, |R95|, R6, P0 ;  /* 0x000000065f057208 */ /* 0x000fe20000000200 */
[----:B------:R-:W-:Y:S01]  /*7920*/  FFMA R6, R7, -R24, 1 ;  /* 0x3f80000007067423 */ /* 0x000fe20000000818 */
[----:B------:R-:W-:Y:S02]  /*7930*/  FSEL R22, |R11|, R22, P1 ;  /* 0x000000160b167208 */ /* 0x000fe40000800200 */
[----:B------:R-:W-:Y:S01]  /*7940*/  FSETP.GT.AND P0, PT, |R8|, R5, PT ;  /* 0x000000050800720b */ /* 0x000fe20003f04200 */
[----:B------:R-:W-:Y:S01]  /*7950*/  FFMA R6, R6, R7, 0.25819888710975646973 ;  /* 0x3e8432a506067423 */ /* 0x000fe20000000007 */
[----:B------:R-:W-:-:S02]  /*7960*/  FSETP.GT.AND P1, PT, |R23|, R22, PT ;  /* 0x000000161700720b */ /* 0x000fc40003f24200 */
[----:B------:R-:W-:Y:S02]  /*7970*/  FSEL R5, |R8|, R5, P0 ;  /* 0x0000000508057208 */ /* 0x000fe40000000200 */
[----:B------:R-:W-:Y:S02]  /*7980*/  FSEL R25, |R23|, R22, P1 ;  /* 0x0000001617197208 */ /* 0x000fe40000800200 */
[----:B------:R-:W-:-:S03]  /*7990*/  FSETP.GT.AND P0, PT, |R10|, R5, PT ;  /* 0x000000050a00720b */ /* 0x000fc60003f04200 */
[----:B------:R-:W-:Y:S01]  /*79a0*/  FFMA R7, R25, R6, RZ ;  /* 0x0000000619077223 */ /* 0x000fe200000000ff */
[----:B------:R-:W-:Y:S02]  /*79b0*/  FSEL R5, |R10|, R5, P0 ;  /* 0x000000050a057208 */ /* 0x000fe40000000200 */
[----:B------:R-:W0:Y:S01]  /*79c0*/  FCHK P1, R25, 3.8729834556579589844 ;  /* 0x4077def619007902 */ /* 0x000e220000020000 */
[----:B------:R-:W-:-:S04]  /*79d0*/  FFMA R15, R7, -3.8729834556579589844, R25 ;  /* 0xc077def6070f7823 */ /* 0x000fc80000000019 */
[----:B------:R-:W-:Y:S01]  /*79e0*/  FFMA R22, R6, R15, R7 ;  /* 0x0000000f06167223 */ /* 0x000fe20000000007 */
[----:B0-----:R-:W-:Y:S06]  /*79f0*/  @!P1 BRA `(.L_x_65) ;  /* 0x00000000000c9947 */ /* 0x001fec0003800000 */
[----:B------:R-:W-:Y:S02]  /*7a00*/  MOV R22, 0x4077def6 ;  /* 0x4077def600167802 */ /* 0x000fe40000000f00 */
[----:B------:R-:W-:-:S07]  /*7a10*/  MOV R110, 0x7a30 ;  /* 0x00007a30006e7802 */ /* 0x000fce0000000f00 */
[----:B------:R-:W-:Y:S05]  /*7a20*/  CALL.REL.NOINC `($__internal_1_$__cuda_sm3x_div_rn_noftz_f32_slowpath) ;  /* 0x0000005800e87944 */ /* 0x000fea0003c00000 */
.L_x_65:
[----:B------:R-:W-:Y:S05]  /*7a30*/  BSYNC.RECONVERGENT B2 ;  /* 0x0000000000027941 */ /* 0x000fea0003800200 */
.L_x_64:
[----:B------:R-:W-:Y:S01]  /*7a40*/  FMNMX R7, R5, 2.0000000233721948462e-07, !PT ;  /* 0x3456bf9505077809 */ /* 0x000fe20007800000 */
[----:B------:R-:W-:Y:S03]  /*7a50*/  BSSY.RECONVERGENT B2, `(.L_x_66) ;  /* 0x0000017000027945 */ /* 0x000fe60003800200 */
[----:B------:R-:W-:-:S04]  /*7a60*/  FSETP.GEU.AND P0, PT, R7, R22, PT ;  /* 0x000000160700720b */ /* 0x000fc80003f0e000 */
[----:B------:R-:W-:Y:S01]  /*7a70*/  FSEL R7, R22, R7, !P0 ;  /* 0x0000000716077208 */ /* 0x000fe20004000000 */
[----:B------:R-:W-:Y:S01]  /*7a80*/  FADD R22, R5, R22 ;  /* 0x0000001605167221 */ /* 0x000fe20000000000 */
[----:B------:R-:W-:Y:S02]  /*7a90*/  FSETP.GEU.AND P0, PT, R4, |R104|, PT ;  /* 0x400000680400720b */ /* 0x000fe40003f0e000 */
[----:B------:R-:W0:Y:S01]  /*7aa0*/  MUFU.RCP R6, R7 ;  /* 0x0000000700067308 */ /* 0x000e220000001000 */
[----:B------:R-:W-:Y:S01]  /*7ab0*/  FMUL R27, R22, 2.0000000233721948462e-07 ;  /* 0x3456bf95161b7820 */ /* 0x000fe20000400000 */
[----:B------:R-:W-:Y:S02]  /*7ac0*/  FSEL R4, |R104|, R4, !P0 ;  /* 0x0000000468047208 */ /* 0x000fe40004000200 */
[----:B------:R-:W-:-:S03]  /*7ad0*/  FSETP.GT.AND P0, PT, R22, 1, PT ;  /* 0x3f8000001600780b */ /* 0x000fc60003f04000 */
[----:B------:R-:W-:Y:S01]  /*7ae0*/  FMUL R25, R4, R4 ;  /* 0x0000000404197220 */ /* 0x000fe20000400000 */
[----:B------:R-:W-:-:S04]  /*7af0*/  FSEL R27, R27, 2.0000000233721948462e-07, P0 ;  /* 0x3456bf951b1b7808 */ /* 0x000fc80000000000 */
[----:B------:R-:W-:-:S04]  /*7b00*/  FSETP.GEU.AND P1, PT, |R118|, R27, PT ;  /* 0x0000001b7600720b */ /* 0x000fc80003f2e200 */
[----:B------:R-:W1:Y:S01]  /*7b10*/  FCHK P0, R25, R7 ;  /* 0x0000000719007302 */ /* 0x000e620000000000 */
[----:B0-----:R-:W-:Y:S01]  /*7b20*/  FFMA R5, -R7, R6, 1 ;  /* 0x3f80000007057423 */ /* 0x001fe20000000106 */
[----:B------:R-:W-:-:S03]  /*7b30*/  FSEL R15, R27, |R118|, !P1 ;  /* 0x400000761b0f7208 */ /* 0x000fc60004800000 */
        /* <DEDUP_REMOVED lines=8> */
.L_x_67:
[----:B------:R-:W-:Y:S05]  /*7bc0*/  BSYNC.RECONVERGENT B2 ;  /* 0x0000000000027941 */ /* 0x000fea0003800200 */
.L_x_66:
[----:B------:R-:W-:Y:S01]  /*7bd0*/  FSETP.GEU.AND P0, PT, R15, R22, PT ;  /* 0x000000160f00720b */ /* 0x000fe20003f0e000 */
[----:B------:R-:W-:Y:S01]  /*7be0*/  FMUL R25, R108, R108 ;  /* 0x0000006c6c197220 */ /* 0x000fe20000400000 */
[----:B------:R-:W-:Y:S02]  /*7bf0*/  BSSY.RECONVERGENT B2, `(.L_x_68) ;  /* 0x000000f000027945 */ /* 0x000fe40003800200 */
[----:B------:R-:W-:-:S04]  /*7c00*/  FSEL R15, R22, R15, !P0 ;  /* 0x0000000f160f7208 */ /* 0x000fc80004000000 */
[----:B------:R-:W0:Y:S01]  /*7c10*/  MUFU.RCP R5, R15 ;  /* 0x0000000f00057308 */ /* 0x000e220000001000 */
[----:B------:R1:W-:Y:S07]  /*7c20*/  STL [R1+0x40], R15 ;  /* 0x0000400f01007387 */ /* 0x0003ee0000100800 */
[----:B------:R-:W2:Y:S01]  /*7c30*/  FCHK P0, R25, R15 ;  /* 0x0000000f19007302 */ /* 0x000ea20000000000 */
[----:B0-----:R-:W-:-:S04]  /*7c40*/  FFMA R4, -R15, R5, 1 ;  /* 0x3f8000000f047423 */ /* 0x001fc80000000105 */
[----:B------:R-:W-:-:S04]  /*7c50*/  FFMA R4, R5, R4, R5 ;  /* 0x0000000405047223 */ /* 0x000fc80000000005 */
[----:B------:R-:W-:-:S04]  /*7c60*/  FFMA R5, R25, R4, RZ ;  /* 0x0000000419057223 */ /* 0x000fc800000000ff */
[----:B------:R-:W-:-:S04]  /*7c70*/  FFMA R6, -R15, R5, R25 ;  /* 0x000000050f067223 */ /* 0x000fc80000000119 */
[----:B------:R-:W-:Y:S01]  /*7c80*/  FFMA R4, R4, R6, R5 ;  /* 0x0000000604047223 */ /* 0x000fe20000000005 */
[----:B-12---:R-:W-:Y:S06]  /*7c90*/  @!P0 BRA `(.L_x_69) ;  /* 0x0000000000108947 */ /* 0x006fec0003800000 */
[----:B------:R-:W-:Y:S02]  /*7ca0*/  MOV R22, R15 ;  /* 0x0000000f00167202 */ /* 0x000fe40000000f00 */
[----:B------:R-:W-:-:S07]  /*7cb0*/  MOV R110, 0x7cd0 ;  /* 0x00007cd0006e7802 */ /* 0x000fce0000000f00 */
[----:B------:R-:W-:Y:S05]  /*7cc0*/  CALL.REL.NOINC `($__internal_1_$__cuda_sm3x_div_rn_noftz_f32_slowpath) ;  /* 0x0000005800407944 */ /* 0x000fea0003c00000 */
[----:B------:R-:W-:-:S07]  /*7cd0*/  MOV R4, R22 ;  /* 0x0000001600047202 */ /* 0x000fce0000000f00 */
.L_x_69:
[----:B------:R-:W-:Y:S05]  /*7ce0*/  BSYNC.RECONVERGENT B2 ;  /* 0x0000000000027941 */ /* 0x000fea0003800200 */
.L_x_68:
[----:B------:R-:W0:Y:S01]  /*7cf0*/  MUFU.RCP R6, R15 ;  /* 0x0000000f00067308 */ /* 0x000e220000001000 */
[----:B------:R-:W-:Y:S01]  /*7d00*/  FMUL R24, R106, R106 ;  /* 0x0000006a6a187220 */ /* 0x000fe20000400000 */
[----:B------:R-:W-:Y:S01]  /*7d10*/  BSSY.RECONVERGENT B2, `(.L_x_70) ;  /* 0x000000d000027945 */ /* 0x000fe20003800200 */
[----:B------:R-:W-:-:S05]  /*7d20*/  FADD R118, -R4, R95 ;  /* 0x0000005f04767221 */ /* 0x000fca0000000100 */
        /* <DEDUP_REMOVED lines=11> */
.L_x_71:
[----:B------:R-:W-:Y:S05]  /*7de0*/  BSYNC.RECONVERGENT B2 ;  /* 0x0000000000027941 */ /* 0x000fea0003800200 */
.L_x_70:
        /* <DEDUP_REMOVED lines=14> */
.L_x_73:
[----:B------:R-:W-:Y:S05]  /*7ed0*/  BSYNC.RECONVERGENT B2 ;  /* 0x0000000000027941 */ /* 0x000fea0003800200 */
.L_x_72:
[----:B------:R-:W0:Y:S01]  /*7ee0*/  MUFU.RCP R8, R15 ;  /* 0x0000000f00087308 */ /* 0x000e220000001000 */
[----:B------:R-:W-:Y:S01]  /*7ef0*/  BSSY.RECONVERGENT B2, `(.L_x_74) ;  /* 0x000000e000027945 */ /* 0x000fe20003800200 */
[----:B------:R-:W-:-:S06]  /*7f00*/  FADD R95, -R22, R10 ;  /* 0x0000000a165f7221 */ /* 0x000fcc0000000100 */
        /* <DEDUP_REMOVED lines=12> */
.L_x_75:
[----:B------:R-:W-:Y:S05]  /*7fd0*/  BSYNC.RECONVERGENT B2 ;  /* 0x0000000000027941 */ /* 0x000fea0003800200 */
.L_x_74:
[C---:B------:R-:W-:Y:S01]  /*7fe0*/  FFMA R4, -R8.reuse, R106, R9 ;  /* 0x0000006a08047223 */ /* 0x040fe20000000109 */
[----:B------:R-:W-:Y:S01]  /*7ff0*/  FFMA R6, -R8, R104, R11 ;  /* 0x0000006808067223 */ /* 0x000fe2000000010b */
[----:B------:R-:W0:Y:S01]  /*8000*/  MUFU.RCP R10, R7 ;  /* 0x00000007000a7308 */ /* 0x000e220000001000 */
[----:B------:R-:W-:Y:S01]  /*8010*/  FSETP.GEU.AND P1, PT, |R118|, R27, PT ;  /* 0x0000001b7600720b */ /* 0x000fe20003f2e200 */
[----:B------:R-:W-:Y:S01]  /*8020*/  BSSY.RECONVERGENT B2, `(.L_x_76) ;  /* 0x0000010000027945 */ /* 0x000fe20003800200 */
[----:B------:R-:W-:Y:S02]  /*8030*/  FMNMX R5, RZ, |R4|, !PT ;  /* 0x40000004ff057209 */ /* 0x000fe40007800000 */
[----:B------:R-:W-:Y:S02]  /*8040*/  FSEL R11, R27, |R118|, !P1 ;  /* 0x400000761b0b7208 */ /* 0x000fe40004800000 */
[----:B------:R-:W-:-:S04]  /*8050*/  FSETP.GEU.AND P0, PT, R5, |R6|, PT ;  /* 0x400000060500720b */ /* 0x000fc80003f0e000 */
[----:B------:R-:W-:-:S05]  /*8060*/  FSEL R5, |R6|, R5, !P0 ;  /* 0x0000000506057208 */ /* 0x000fca0004000200 */
[----:B------:R-:W-:Y:S01]  /*8070*/  FMUL R25, R5, R5 ;  /* 0x0000000505197220 */ /* 0x000fe20000400000 */
[----:B0-----:R-:W-:-:S03]  /*8080*/  FFMA R9, -R7, R10, 1 ;  /* 0x3f80000007097423 */ /* 0x001fc6000000010a */
[----:B------:R-:W0:Y:S01]  /*8090*/  FCHK P0, R25, R7 ;  /* 0x0000000719007302 */ /* 0x000e220000000000 */
[----:B------:R-:W-:-:S04]  /*80a0*/  FFMA R5, R10, R9, R10 ;  /* 0x000000090a057223 */ /* 0x000fc8000000000a */
[----:B------:R-:W-:-:S04]  /*80b0*/  FFMA R10, R5, R25, RZ ;  /* 0x00000019050a7223 */ /* 0x000fc800000000ff */
[----:B------:R-:W-:-:S04]  /*80c0*/  FFMA R9, -R7, R10, R25 ;  /* 0x0000000a07097223 */ /* 0x000fc80000000119 */
[----:B------:R-:W-:Y:S01]  /*80d0*/  FFMA R22, R5, R9, R10 ;  /* 0x0000000905167223 */ /* 0x000fe2000000000a */
[----:B0-----:R-:W-:Y:S06]  /*80e0*/  @!P0 BRA `(.L_x_77) ;  /* 0x00000000000c8947 */ /* 0x001fec0003800000 */
[----:B------:R-:W-:Y:S02]  /*80f0*/  MOV R22, R7 ;  /* 0x0000000700167202 */ /* 0x000fe40000000f00 */
[----:B------:R-:W-:-:S07]  /*8100*/  MOV R110, 0x8120 ;  /* 0x00008120006e7802 */ /* 0x000fce0000000f00 */
[----:B------:R-:W-:Y:S05]  /*8110*/  CALL.REL.NOINC `($__internal_1_$__cuda_sm3x_div_rn_noftz_f32_slowpath) ;  /* 0x00000054002c7944 */ /* 0x000fea0003c00000 */
.L_x_77:
[----:B------:R-:W-:Y:S05]  /*8120*/  BSYNC.RECONVERGENT B2 ;  /* 0x0000000000027941 */ /* 0x000fea0003800200 */
.L_x_76:
[----:B------:R-:W-:Y:S01]  /*8130*/  FSETP.GEU.AND P0, PT, R11, R22, PT ;  /* 0x000000160b00720b */ /* 0x000fe20003f0e000 */
[----:B------:R-:W-:Y:S01]  /*8140*/  FMUL R25, R4, R4 ;  /* 0x0000000404197220 */ /* 0x000fe20000400000 */
[----:B------:R-:W-:Y:S02]  /*8150*/  BSSY.RECONVERGENT B2, `(.L_x_78) ;  /* 0x000000f000027945 */ /* 0x000fe40003800200 */
[----:B------:R-:W-:-:S04]  /*8160*/  FSEL R9, R22, R11, !P0 ;  /* 0x0000000b16097208 */ /* 0x000fc80004000000 */
[----:B------:R-:W0:Y:S01]  /*8170*/  MUFU.RCP R10, R9 ;  /* 0x00000009000a7308 */ /* 0x000e220000001000 */
[----:B------:R1:W-:Y:S07]  /*8180*/  STL.64 [R1+0x50], R8 ;  /* 0x0000500801007387 */ /* 0x0003ee0000100a00 */
        /* <DEDUP_REMOVED lines=10> */
[----:B------:R-:W-:-:S07]  /*8230*/  IMAD.MOV.U32 R5, RZ, RZ, R22 ;  /* 0x000000ffff057224 */ /* 0x000fce00078e0016 */
.L_x_79:
[----:B------:R-:W-:Y:S05]  /*8240*/  BSYNC.RECONVERGENT B2 ;  /* 0x0000000000027941 */ /* 0x000fea0003800200 */
.L_x_78:
[----:B------:R-:W0:Y:S01]  /*8250*/  MUFU.RCP R10, R9 ;  /* 0x00000009000a7308 */ /* 0x000e220000001000 */
[----:B------:R-:W-:Y:S01]  /*8260*/  FMUL R25, R6, R6 ;  /* 0x0000000606197220 */ /* 0x000fe20000400000 */
[----:B------:R-:W-:Y:S01]  /*8270*/  BSSY.RECONVERGENT B2, `(.L_x_80) ;  /* 0x000000c000027945 */ /* 0x000fe20003800200 */
[----:B------:R-:W-:-:S05]  /*8280*/  FADD R108, R24, -R5 ;  /* 0x80000005186c7221 */ /* 0x000fca0000000000 */
        /* <DEDUP_REMOVED lines=10> */
.L_x_81:
[----:B------:R-:W-:Y:S05]  /*8330*/  BSYNC.RECONVERGENT B2 ;  /* 0x0000000000027941 */ /* 0x000fea0003800200 */
.L_x_80:
[----:B------:R-:W0:Y:S01]  /*8340*/  MUFU.RCP R10, R15 ;  /* 0x0000000f000a7308 */ /* 0x000e220000001000 */
[----:B------:R-:W-:Y:S01]  /*8350*/  BSSY.RECONVERGENT B2, `(.L_x_82) ;  /* 0x000000e000027945 */ /* 0x000fe20003800200 */
[----:B------:R-:W-:-:S06]  /*8360*/  FADD R95, R95, -R22 ;  /* 0x800000165f5f7221 */ /* 0x000fcc0000000000 */
        /* <DEDUP_REMOVED lines=12> */
.L_x_83:
[----:B------:R-:W-:Y:S05]  /*8430*/  BSYNC.RECONVERGENT B2 ;  /* 0x0000000000027941 */ /* 0x000fea0003800200 */
.L_x_82:
[----:B------:R-:W0:Y:S01]  /*8440*/  MUFU.RCP R22, R9 ;  /* 0x0000000900167308 */ /* 0x000e220000001000 */
[----:B------:R-:W-:Y:S07]  /*8450*/  BSSY.RECONVERGENT B2, `(.L_x_84) ;  /* 0x000000d000027945 */ /* 0x000fee0003800200 */
        /* <DEDUP_REMOVED lines=12> */
.L_x_85:
[----:B------:R-:W-:Y:S05]  /*8520*/  BSYNC.RECONVERGENT B2 ;  /* 0x0000000000027941 */ /* 0x000fea0003800200 */
.L_x_84:
[----:B------:R-:W-:Y:S01]  /*8530*/  FFMA R23, -R10, R104, R23 ;  /* 0x000000680a177223 */ /* 0x000fe20000000117 */
[----:B------:R-:W0:Y:S01]  /*8540*/  MUFU.RCP R4, R7 ;  /* 0x0000000700047308 */ /* 0x000e220000001000 */
[----:B------:R1:W-:Y:S01]  /*8550*/  STL.64 [R1+0x60], R10 ;  /* 0x0000600a01007387 */ /* 0x0003e20000100a00 */
[----:B------:R-:W-:Y:S01]  /*8560*/  FSETP.GEU.AND P1, PT, |R108|, R27, PT ;  /* 0x0000001b6c00720b */ /* 0x000fe20003f2e200 */
[----:B------:R-:W-:Y:S01]  /*8570*/  FFMA R24, R6, -R11, R23 ;  /* 0x8000000b06187223 */ /* 0x000fe20000000017 */
[----:B------:R-:W-:Y:S04]  /*8580*/  BSSY.RECONVERGENT B2, `(.L_x_86) ;  /* 0x000000f000027945 */ /* 0x000fe80003800200 */
[----:B------:R-:W-:-:S05]  /*8590*/  FMNMX R25, RZ, |R24|, !PT ;  /* 0x40000018ff197209 */ /* 0x000fca0007800000 */
[----:B------:R-:W-:Y:S01]  /*85a0*/  FMUL R25, R25, R25 ;  /* 0x0000001919197220 */ /* 0x000fe20000400000 */
[----:B0-----:R-:W-:-:S03]  /*85b0*/  FFMA R23, -R7, R4, 1 ;  /* 0x3f80000007177423 */ /* 0x001fc60000000104 */
[----:B------:R-:W0:Y:S01]  /*85c0*/  FCHK P0, R25, R7 ;  /* 0x0000000719007302 */ /* 0x000e220000000000 */
[----:B------:R-:W-:-:S04]  /*85d0*/  FFMA R23, R4, R23, R4 ;  /* 0x0000001704177223 */ /* 0x000fc80000000004 */
[----:B------:R-:W-:-:S04]  /*85e0*/  FFMA R4, R23, R25, RZ ;  /* 0x0000001917047223 */ /* 0x000fc800000000ff */
[----:B------:R-:W-:-:S04]  /*85f0*/  FFMA R5, -R7, R4, R25 ;  /* 0x0000000407057223 */ /* 0x000fc80000000119 */
[----:B------:R-:W-:Y:S01]  /*8600*/  FFMA R4, R23, R5, R4 ;  /* 0x0000000517047223 */ /* 0x000fe20000000004 */
[----:B------:R-:W-:Y:S01]  /*8610*/  FSEL R23, R27, |R108|, !P1 ;  /* 0x4000006c1b177208 */ /* 0x000fe20004800000 */
[----:B01----:R-:W-:Y:S06]  /*8620*/  @!P0 BRA `(.L_x_87) ;  /* 0x0000000000108947 */ /* 0x003fec0003800000 */
[----:B------:R-:W-:Y:S01]  /*8630*/  IMAD.MOV.U32 R22, RZ, RZ, R7 ;  /* 0x000000ffff167224 */ /* 0x000fe200078e0007 */
[----:B------:R-:W-:-:S07]  /*8640*/  MOV R110, 0x8660 ;  /* 0x00008660006e7802 */ /* 0x000fce0000000f00 */
[----:B------:R-:W-:Y:S05]  /*8650*/  CALL.REL.NOINC `($__internal_1_$__cuda_sm3x_div_rn_noftz_f32_slowpath) ;  /* 0x0000004c00dc7944 */ /* 0x000fea0003c00000 */
[----:B------:R-:W-:-:S07]  /*8660*/  MOV R4, R22 ;  /* 0x0000001600047202 */ /* 0x000fce0000000f00 */
.L_x_87:
[----:B------:R-:W-:Y:S05]  /*8670*/  BSYNC.RECONVERGENT B2 ;  /* 0x0000000000027941 */ /* 0x000fea0003800200 */
.L_x_86:
        /* <DEDUP_REMOVED lines=17> */
.L_x_89:
[----:B------:R-:W-:Y:S05]  /*8790*/  BSYNC.RECONVERGENT B2 ;  /* 0x0000000000027941 */ /* 0x000fea0003800200 */
.L_x_88:
        /* <DEDUP_REMOVED lines=15> */
.L_x_91:
[----:B------:R-:W-:Y:S05]  /*8890*/  BSYNC.RECONVERGENT B2 ;  /* 0x0000000000027941 */ /* 0x000fea0003800200 */
.L_x_90:
        /* <DEDUP_REMOVED lines=9> */
[----:B------:R-:W-:Y:S01]  /*8930*/  MOV R25, R6 ;  /* 0x0000000600197202 */ /* 0x000fe20000000f00 */
[----:B------:R-:W-:Y:S01]  /*8940*/  IMAD.MOV.U32 R22, RZ, RZ, R9 ;  /* 0x000000ffff167224 */ /* 0x000fe200078e0009 */
[----:B------:R-:W-:-:S07]  /*8950*/  MOV R110, 0x8970 ;  /* 0x00008970006e7802 */ /* 0x000fce0000000f00 */
[----:B------:R-:W-:Y:S05]  /*8960*/  CALL.REL.NOINC `($__internal_1_$__cuda_sm3x_div_rn_noftz_f32_slowpath) ;  /* 0x0000004c00187944 */ /* 0x000fea0003c00000 */
[----:B------:R-:W-:-:S07]  /*8970*/  MOV R5, R22 ;  /* 0x0000001600057202 */ /* 0x000fce0000000f00 */
.L_x_93:
[----:B------:R-:W-:Y:S05]  /*8980*/  BSYNC.RECONVERGENT B2 ;  /* 0x0000000000027941 */ /* 0x000fea0003800200 */
.L_x_92:
        /* <DEDUP_REMOVED lines=14> */
.L_x_95:
[----:B------:R-:W-:Y:S05]  /*8a70*/  BSYNC.RECONVERGENT B2 ;  /* 0x0000000000027941 */ /* 0x000fea0003800200 */
.L_x_94:
[----:B------:R-:W0:Y:S01]  /*8a80*/  MUFU.RCP R22, R7 ;  /* 0x0000000700167308 */ /* 0x000e220000001000 */
[----:B------:R-:W-:Y:S01]  /*8a90*/  FSETP.GEU.AND P1, PT, |R106|, R27, PT ;  /* 0x0000001b6a00720b */ /* 0x000fe20003f2e200 */
[----:B------:R-:W-:Y:S03]  /*8aa0*/  BSSY.RECONVERGENT B2, `(.L_x_96) ;  /* 0x000000d000027945 */ /* 0x000fe60003800200 */
[----:B------:R-:W-:-:S03]  /*8ab0*/  FSEL R27, R27, |R106|, !P1 ;  /* 0x4000006a1b1b7208 */ /* 0x000fc60004800000 */
[----:B------:R-:W1:Y:S01]  /*8ac0*/  FCHK P0, RZ, R7 ;  /* 0x00000007ff007302 */ /* 0x000e620000000000 */
[----:B0-----:R-:W-:-:S04]  /*8ad0*/  FFMA R25, -R7, R22, 1 ;  /* 0x3f80000007197423 */ /* 0x001fc80000000116 */
[----:B------:R-:W-:-:S04]  /*8ae0*/  FFMA R95, R22, R25, R22 ;  /* 0x00000019165f7223 */ /* 0x000fc80000000016 */
[----:B------:R-:W-:-:S04]  /*8af0*/  FFMA R22, RZ, R95, RZ ;  /* 0x0000005fff167223 */ /* 0x000fc800000000ff */
[----:B------:R-:W-:-:S04]  /*8b00*/  FFMA R25, -R7, R22, RZ ;  /* 0x0000001607197223 */ /* 0x000fc800000001ff */
[----:B------:R-:W-:Y:S01]  /*8b10*/  FFMA R22, R95, R25, R22 ;  /* 0x000000195f167223 */ /* 0x000fe20000000016 */
[----:B-1----:R-:W-:Y:S06]  /*8b20*/  @!P0 BRA `(.L_x_97) ;  /* 0x0000000000108947 */ /* 0x002fec0003800000 */
[----:B------:R-:W-:Y:S01]  /*8b30*/  HFMA2 R25, -RZ, RZ, 0, 0 ;  /* 0x00000000ff197431 */ /* 0x000fe200000001ff */
[----:B------:R-:W-:Y:S02]  /*8b40*/  MOV R22, R7 ;  /* 0x0000000700167202 */ /* 0x000fe40000000f00 */
[----:B------:R-:W-:-:S07]  /*8b50*/  MOV R110, 0x8b70 ;  /* 0x00008b70006e7802 */ /* 0x000fce0000000f00 */
[----:B------:R-:W-:Y:S05]  /*8b60*/  CALL.REL.NOINC `($__internal_1_$__cuda_sm3x_div_rn_noftz_f32_slowpath) ;  /* 0x0000004800987944 */ /* 0x000fea0003c00000 */
.L_x_97:
[----:B------:R-:W-:Y:S05]  /*8b70*/  BSYNC.RECONVERGENT B2 ;  /* 0x0000000000027941 */ /* 0x000fea0003800200 */
.L_x_96:
[----:B------:R-:W0:Y:S01]  /*8b80*/  MUFU.RCP R24, R15 ;  /* 0x0000000f00187308 */ /* 0x000e220000001000 */
[----:B------:R-:W-:Y:S01]  /*8b90*/  FSETP.GEU.AND P0, PT, R27, R22, PT ;  /* 0x000000161b00720b */ /* 0x000fe20003f0e000 */
[----:B------:R-:W-:Y:S03]  /*8ba0*/  BSSY.RECONVERGENT B2, `(.L_x_98) ;  /* 0x000000f000027945 */ /* 0x000fe60003800200 */
[----:B------:R-:W-:-:S05]  /*8bb0*/  FSEL R7, R22, R27, !P0 ;  /* 0x0000001b16077208 */ /* 0x000fca0004000000 */
[----:B------:R1:W-:Y:S03]  /*8bc0*/  STL.128 [R1+0x70], R4 ;  /* 0x0000700401007387 */ /* 0x0003e60000100c00 */
[----:B------:R-:W2:Y:S01]  /*8bd0*/  FCHK P0, R96, R15 ;  /* 0x0000000f60007302 */ /* 0x000ea20000000000 */
[----:B0-----:R-:W-:-:S04]  /*8be0*/  FFMA R22, -R15, R24, 1 ;  /* 0x3f8000000f167423 */ /* 0x001fc80000000118 */
[----:B------:R-:W-:-:S04]  /*8bf0*/  FFMA R24, R24, R22, R24 ;  /* 0x0000001618187223 */ /* 0x000fc80000000018 */
[----:B------:R-:W-:-:S04]  /*8c00*/  FFMA R22, R24, R96, RZ ;  /* 0x0000006018167223 */ /* 0x000fc800000000ff */
[----:B------:R-:W-:-:S04]  /*8c10*/  FFMA R27, -R15, R22, R96 ;  /* 0x000000160f1b7223 */ /* 0x000fc80000000160 */
[----:B------:R-:W-:Y:S01]  /*8c20*/  FFMA R27, R24, R27, R22 ;  /* 0x0000001b181b7223 */ /* 0x000fe20000000016 */
[----:B-12---:R-:W-:Y:S06]  /*8c30*/  @!P0 BRA `(.L_x_99) ;  /* 0x0000000000148947 */ /* 0x006fec0003800000 */
[----:B------:R-:W-:Y:S01]  /*8c40*/  MOV R25, R96 ;  /* 0x0000006000197202 */ /* 0x000fe20000000f00 */
[----:B------:R-:W-:Y:S01]  /*8c50*/  IMAD.MOV.U32 R22, RZ, RZ, R15 ;  /* 0x000000ffff167224 */ /* 0x000fe200078e000f */
[----:B------:R-:W-:-:S07]  /*8c60*/  MOV R110, 0x8c80 ;  /* 0x00008c80006e7802 */ /* 0x000fce0000000f00 */
[----:B------:R-:W-:Y:S05]  /*8c70*/  CALL.REL.NOINC `($__internal_1_$__cuda_sm3x_div_rn_noftz_f32_slowpath) ;  /* 0x0000004800547944 */ /* 0x000fea0003c00000 */
[----:B------:R-:W-:-:S07]  /*8c80*/  MOV R27, R22 ;  /* 0x00000016001b7202 */ /* 0x000fce0000000f00 */
.L_x_99:
[----:B------:R-:W-:Y:S05]  /*8c90*/  BSYNC.RECONVERGENT B2 ;  /* 0x0000000000027941 */ /* 0x000fea0003800200 */
.L_x_98:
[----:B------:R-:W0:Y:S01]  /*8ca0*/  MUFU.RCP R22, R9 ;  /* 0x0000000900167308 */ /* 0x000e220000001000 */
[----:B------:R-:W-:Y:S01]  /*8cb0*/  FMUL R25, R15, R8 ;  /* 0x000000080f197220 */ /* 0x000fe20000400000 */
[----:B------:R-:W-:Y:S03]  /*8cc0*/  BSSY.RECONVERGENT B2, `(.L_x_100) ;  /* 0x000000e000027945 */ /* 0x000fe60003800200 */
[----:B------:R-:W-:-:S04]  /*8cd0*/  FFMA R98, -R25, R27, R98 ;  /* 0x0000001b19627223 */ /* 0x000fc80000000162 */
        /* <DEDUP_REMOVED lines=12> */
.L_x_101:
[----:B------:R-:W-:Y:S05]  /*8da0*/  BSYNC.RECONVERGENT B2 ;  /* 0x0000000000027941 */ /* 0x000fea0003800200 */
.L_x_100:
[----:B------:R-:W0:Y:S01]  /*8db0*/  MUFU.RCP R96, R23 ;  /* 0x0000001700607308 */ /* 0x000e220000001000 */
[----:B------:R-:W-:Y:S01]  /*8dc0*/  FMUL R25, R15, R10 ;  /* 0x0000000a0f197220 */ /* 0x000fe20000400000 */
[----:B------:R-:W-:Y:S01]  /*8dd0*/  FMUL R22, R9, R11 ;  /* 0x0000000b09167220 */ /* 0x000fe20000400000 */
[----:B------:R-:W-:Y:S02]  /*8de0*/  BSSY.RECONVERGENT B2, `(.L_x_102) ;  /* 0x000000f000027945 */ /* 0x000fe40003800200 */
[----:B------:R-:W-:-:S04]  /*8df0*/  FFMA R25, -R25, R27, R100 ;  /* 0x0000001b19197223 */ /* 0x000fc80000000164 */
        /* <DEDUP_REMOVED lines=13> */
.L_x_103:
[----:B------:R-:W-:Y:S05]  /*8ed0*/  BSYNC.RECONVERGENT B2 ;  /* 0x0000000000027941 */ /* 0x000fea0003800200 */
.L_x_102:
[----:B------:R-:W0:Y:S01]  /*8ee0*/  MUFU.RCP R100, R7 ;  /* 0x0000000700647308 */ /* 0x000e220000001000 */
[----:B------:R-:W-:Y:S01]  /*8ef0*/  FMUL R15, R15, R4 ;  /* 0x000000040f0f7220 */ /* 0x000fe20000400000 */
[----:B------:R-:W-:Y:S01]  /*8f00*/  FMUL R22, R9, R5 ;  /* 0x0000000509167220 */ /* 0x000fe20000400000 */
[----:B------:R-:W-:Y:S01]  /*8f10*/  FMUL R98, R23, R6 ;  /* 0x0000000617627220 */ /* 0x000fe20000400000 */
[----:B------:R-:W-:Y:S01]  /*8f20*/  BSSY.RECONVERGENT B2, `(.L_x_104) ;  /* 0x000000f000027945 */ /* 0x000fe20003800200 */
[----:B------:R-:W-:-:S04]  /*8f30*/  FFMA R15, -R15, R27, R102 ;  /* 0x0000001b0f0f7223 */ /* 0x000fc80000000166 */
        /* <DEDUP_REMOVED lines=13> */
.L_x_105:
[----:B------:R-:W-:Y:S05]  /*9010*/  BSYNC.RECONVERGENT B2 ;  /* 0x0000000000027941 */ /* 0x000fea0003800200 */
.L_x_104:
[----:B------:R-:W-:Y:S01]  /*9020*/  FFMA R96, R9, -R6, R96 ;  /* 0x8000000609607223 */ /* 0x000fe20000000060 */
[----:B------:R-:W0:Y:S01]  /*9030*/  MUFU.RCP R7, R92 ;  /* 0x0000005c00077308 */ /* 0x000e220000001000 */
[----:B------:R-:W-:Y:S02]  /*9040*/  BSSY.RECONVERGENT B2, `(.L_x_106) ;  /* 0x0000011000027945 */ /* 0x000fe40003800200 */
[----:B------:R-:W-:-:S04]  /*9050*/  FFMA R24, R96, -R11, R24 ;  /* 0x8000000b60187223 */ /* 0x000fc80000000018 */
[----:B------:R-:W-:-:S04]  /*9060*/  FFMA R24, R9, -R5, R24 ;  /* 0x8000000509187223 */ /* 0x000fc80000000018 */
[----:B------:R-:W-:-:S04]  /*9070*/  FFMA R27, R24, -R8, R27 ;  /* 0x80000008181b7223 */ /* 0x000fc8000000001b */
[----:B------:R-:W-:Y:S01]  /*9080*/  FFMA R10, R96, -R10, R27 ;  /* 0x8000000a600a7223 */ /* 0x000fe2000000001b */
[----:B0-----:R-:W-:-:S03]  /*9090*/  FFMA R6, R7, -R92, 1 ;  /* 0x3f80000007067423 */ /* 0x001fc6000000085c */
[----:B------:R-:W-:Y:S01]  /*90a0*/  FFMA R25, R9, -R4, R10 ;  /* 0x8000000409197223 */ /* 0x000fe2000000000a */
[----:B------:R-:W-:-:S03]  /*90b0*/  FFMA R4, R7, R6, R7 ;  /* 0x0000000607047223 */ /* 0x000fc60000000007 */
[----:B------:R-:W0:Y:S01]  /*90c0*/  FCHK P0, R25, R92 ;  /* 0x0000005c19007302 */ /* 0x000e220000000000 */
[----:B------:R-:W-:-:S04]  /*90d0*/  FFMA R5, R4, R25, RZ ;  /* 0x0000001904057223 */ /* 0x000fc800000000ff */
[----:B------:R-:W-:-:S04]  /*90e0*/  FFMA R6, R5, -R92, R25 ;  /* 0x8000005c05067223 */ /* 0x000fc80000000019 */
[----:B------:R-:W-:Y:S01]  /*90f0*/  FFMA R5, R4, R6, R5 ;  /* 0x0000000604057223 */ /* 0x000fe20000000005 */
[----:B0-----:R-:W-:Y:S06]  /*9100*/  @!P0 BRA `(.L_x_107) ;  /* 0x0000000000108947 */ /* 0x001fec0003800000 */
[----:B------:R-:W-:Y:S02]  /*9110*/  MOV R22, R92 ;  /* 0x0000005c00167202 */ /* 0x000fe40000000f00 */
[----:B------:R-:W-:-:S07]  /*9120*/  MOV R110, 0x9140 ;  /* 0x00009140006e7802 */ /* 0x000fce0000000f00 */
[----:B------:R-:W-:Y:S05]  /*9130*/  CALL.REL.NOINC `($__internal_1_$__cuda_sm3x_div_rn_noftz_f32_slowpath) ;  /* 0x0000004400247944 */ /* 0x000fea0003c00000 */
[----:B------:R-:W-:-:S07]  /*9140*/  MOV R5, R22 ;  /* 0x0000001600057202 */ /* 0x000fce0000000f00 */
.L_x_107:
[----:B------:R-:W-:Y:S05]  /*9150*/  BSYNC.RECONVERGENT B2 ;  /* 0x0000000000027941 */ /* 0x000fea0003800200 */
.L_x_106:
        /* <DEDUP_REMOVED lines=14> */
.L_x_109:
[----:B------:R-:W-:Y:S05]  /*9240*/  BSYNC.RECONVERGENT B2 ;  /* 0x0000000000027941 */ /* 0x000fea0003800200 */
.L_x_108:
        /* <DEDUP_REMOVED lines=12> */
[----:B------:R-:W-:Y:S05]  /*9310*/  CALL.REL.NOINC `($__internal_1_$__cuda_sm3x_div_rn_noftz_f32_slowpath) ;  /* 0x0000004000ac7944 */ /* 0x000fea0003c00000 */
[----:B------:R-:W-:-:S07]  /*9320*/  MOV R7, R22 ;  /* 0x0000001600077202 */ /* 0x000fce0000000f00 */
.L_x_111:
[----:B------:R-:W-:Y:S05]  /*9330*/  BSYNC.RECONVERGENT B2 ;  /* 0x0000000000027941 */ /* 0x000fea0003800200 */
.L_x_110:
        /* <DEDUP_REMOVED lines=13> */
.L_x_113:
[----:B------:R-:W-:Y:S05]  /*9410*/  BSYNC.RECONVERGENT B2 ;  /* 0x0000000000027941 */ /* 0x000fea0003800200 */
.L_x_112:
[----:B------:R-:W-:Y:S01]  /*9420*/  LEA R12, R12, UR8, 0x2 ;  /* 0x000000080c0c7c11 */ /* 0x000fe2000f8e10ff */
[----:B------:R-:W0:Y:S01]  /*9430*/  LDC.64 R104, c[0x0][0x390] ;  /* 0x0000e400ff687b82 */ /* 0x000e220000000a00 */
[----:B------:R-:W-:Y:S01]  /*9440*/  LEA R13, R13, UR8, 0x2 ;  /* 0x000000080d0d7c11 */ /* 0x000fe2000f8e10ff */
[----:B------:R-:W1:Y:S01]  /*9450*/  LDCU UR4, c[0x0][0x3a0] ;  /* 0x00007400ff0477ac */ /* 0x000e620008000800 */
[----:B------:R-:W-:Y:S01]  /*9460*/  LEA R4, R0, UR8, 0x2 ;  /* 0x0000000800047c11 */ /* 0x000fe2000f8e10ff */
[----:B------:R2:W-:Y:S01]  /*9470*/  STL [R12+0x90], R5 ;  /* 0x000090050c007387 */ /* 0x0005e20000100800 */
[----:B------:R-:W-:-:S03]  /*9480*/  LEA R15, R14, UR8, 0x2 ;  /* 0x000000080e0f7c11 */ /* 0x000fc6000f8e10ff */
[----:B------:R3:W-:Y:S01]  /*9490*/  STL [R13+0x90], R6 ;  /* 0x000090060d007387 */ /* 0x0007e20000100800 */
[----:B------:R-:W4:Y:S03]  /*94a0*/  LDC.64 R102, c[0x0][0x398] ;  /* 0x0000e600ff667b82 */ /* 0x000f260000000a00 */
[----:B------:R-:W-:Y:S04]  /*94b0*/  STL [R4+0x90], R7 ;  /* 0x0000900704007387 */ /* 0x000fe80000100800 */
[----:B------:R-:W-:Y:S01]  /*94c0*/  STL [R15+0x90], R22 ;  /* 0x000090160f007387 */ /* 0x000fe20000100800 */
[----:B------:R-:W2:Y:S03]  /*94d0*/  LDC R109, c[0x0][0x408] ;  /* 0x00010200ff6d7b82 */ /* 0x000ea60000000800 */
[----:B------:R-:W3:Y:S04]  /*94e0*/  LDL.128 R8, [R1+0x90] ;  /* 0x0000900001087983 */ /* 0x000ee80000100c00 */
[----:B---3--:R3:W-:Y:S04]  /*94f0*/  STG.E desc[UR36][R16.64], R8 ;  /* 0x0000000810007986 */ /* 0x0087e8000c101924 */
[----:B------:R-:W-:Y:S04]  /*9500*/  STG.E desc[UR36][R2.64], R9 ;  /* 0x0000000902007986 */ /* 0x000fe8000c101924 */
[----:B------:R1:W-:Y:S04]  /*9510*/  STG.E desc[UR36][R18.64], R10 ;  /* 0x0000000a12007986 */ /* 0x0003e8000c101924 */
[----:B------:R1:W-:Y:S04]  /*9520*/  STG.E desc[UR36][R20.64], R11 ;  /* 0x0000000b14007986 */ /* 0x0003e8000c101924 */
[----:B------:R-:W4:Y:S02]  /*9530*/  LDG.E R0, desc[UR36][R16.64] ;  /* 0x0000002410007981 */ /* 0x000f24000c1e1900 */
[----:B----4-:R-:W-:-:S13]  /*9540*/  FSETP.NE.AND P0, PT, |R0|, +INF , PT ;  /* 0x7f8000000000780b */ /* 0x010fda0003f05200 */
[----:B------:R4:W-:Y:S04]  /*9550*/  @!P0 STG.E desc[UR36][R16.64], RZ ;  /* 0x000000ff10008986 */ /* 0x0009e8000c101924 */
[----:B------:R-:W2:Y:S02]  /*9560*/  LDG.E R0, desc[UR36][R2.64] ;  /* 0x0000002402007981 */ /* 0x000ea4000c1e1900 */
[----:B--2---:R-:W-:-:S13]  /*9570*/  FSETP.NE.AND P0, PT, |R0|, +INF , PT ;  /* 0x7f8000000000780b */ /* 0x004fda0003f05200 */
[----:B------:R4:W-:Y:S04]  /*9580*/  @!P0 STG.E desc[UR36][R2.64], RZ ;  /* 0x000000ff02008986 */ /* 0x0009e8000c101924 */
[----:B------:R-:W2:Y:S02]  /*9590*/  LDG.E R0, desc[UR36][R18.64] ;  /* 0x0000002412007981 */ /* 0x000ea4000c1e1900 */
[----:B--2---:R-:W-:-:S13]  /*95a0*/  FSETP.NE.AND P0, PT, |R0|, +INF , PT ;  /* 0x7f8000000000780b */ /* 0x004fda0003f05200 */
[----:B------:R4:W-:Y:S04]  /*95b0*/  @!P0 STG.E desc[UR36][R18.64], RZ ;  /* 0x000000ff12008986 */ /* 0x0009e8000c101924 */
[----:B------:R-:W2:Y:S01]  /*95c0*/  LDG.E R0, desc[UR36][R20.64] ;  /* 0x0000002414007981 */ /* 0x000ea2000c1e1900 */
[----:B0-----:R-:W-:-:S04]  /*95d0*/  IMAD.WIDE R104, R72, 0x4, R104 ;  /* 0x0000000448687825 */ /* 0x001fc800078e0268 */
[----:B------:R-:W-:-:S04]  /*95e0*/  IMAD.WIDE R102, R72, 0x4, R102 ;  /* 0x0000000448667825 */ /* 0x000fc800078e0266 */
[----:B------:R-:W-:-:S04]  /*95f0*/  IMAD.WIDE R100, R109, 0x4, R104 ;  /* 0x000000046d647825 */ /* 0x000fc800078e0268 */
[----:B------:R-:W-:-:S04]  /*9600*/  IMAD.WIDE R98, R109, 0x4, R102 ;  /* 0x000000046d627825 */ /* 0x000fc800078e0266 */
[----:B------:R-:W-:-:S04]  /*9610*/  IMAD.WIDE R96, R109, 0x4, R100 ;  /* 0x000000046d607825 */ /* 0x000fc800078e0264 */
[----:B------:R-:W-:-:S04]  /*9620*/  IMAD.WIDE R94, R109, 0x4, R98 ;  /* 0x000000046d5e7825 */ /* 0x000fc800078e0262 */
[----:B------:R-:W-:-:S04]  /*9630*/  IMAD.WIDE R92, R109, 0x4, R96 ;  /* 0x000000046d5c7825 */ /* 0x000fc800078e0260 */
[----:B------:R-:W-:Y:S01]  /*9640*/  IMAD.WIDE R26, R109, 0x4, R94 ;  /* 0x000000046d1a7825 */ /* 0x000fe200078e025e */
[----:B--2---:R-:W-:-:S13]  /*9650*/  FSETP.NE.AND P0, PT, |R0|, +INF , PT ;  /* 0x7f8000000000780b */ /* 0x004fda0003f05200 */
[----:B------:R4:W-:Y:S04]  /*9660*/  @!P0 STG.E desc[UR36][R20.64], RZ ;  /* 0x000000ff14008986 */ /* 0x0009e8000c101924 */
[----:B------:R-:W2:Y:S04]  /*9670*/  LDG.E R0, desc[UR36][R30.64] ;  /* 0x000000241e007981 */ /* 0x000ea8000c1e1900 */
[----:B------:R-:W2:Y:S04]  /*9680*/  LDG.E R5, desc[UR36][R50.64] ;  /* 0x0000002432057981 */ /* 0x000ea8000c1e1900 */
[----:B------:R-:W4:Y:S04]  /*9690*/  LDG.E R6, desc[UR36][R104.64] ;  /* 0x0000002468067981 */ /* 0x000f28000c1e1900 */
[----:B---3--:R-:W3:Y:S04]  /*96a0*/  LDG.E R8, desc[UR36][R32.64] ;  /* 0x0000002420087981 */ /* 0x008ee8000c1e1900 */
[----:B------:R-:W3:Y:S04]  /*96b0*/  LDG.E R7, desc[UR36][R56.64] ;  /* 0x0000002438077981 */ /* 0x000ee8000c1e1900 */
[----:B------:R-:W3:Y:S04]  /*96c0*/  LDG.E R4, desc[UR36][R102.64] ;  /* 0x0000002466047981 */ /* 0x000ee8000c1e1900 */
[----:B------:R-:W3:Y:S04]  /*96d0*/  LDG.E R12, desc[UR36][R100.64] ;  /* 0x00000024640c7981 */ /* 0x000ee8000c1e1900 */
[----:B------:R-:W3:Y:S04]  /*96e0*/  LDG.E R13, desc[UR36][R34.64] ;  /* 0x00000024220d7981 */ /* 0x000ee8000c1e1900 */
[----:B------:R-:W3:Y:S04]  /*96f0*/  LDG.E R14, desc[UR36][R62.64] ;  /* 0x000000243e0e7981 */ /* 0x000ee8000c1e1900 */
[----:B-1----:R-:W3:Y:S04]  /*9700*/  LDG.E R10, desc[UR36][R98.64] ;  /* 0x00000024620a7981 */ /* 0x002ee8000c1e1900 */
[----:B------:R-:W3:Y:S04]  /*9710*/  LDG.E R23, desc[UR36][R96.64] ;  /* 0x0000002460177981 */ /* 0x000ee8000c1e1900 */
[----:B------:R-:W3:Y:S04]  /*9720*/  LDG.E R24, desc[UR36][R36.64] ;  /* 0x0000002424187981 */ /* 0x000ee8000c1e1900 */
[----:B------:R-:W3:Y:S04]  /*9730*/  LDG.E R25, desc[UR36][R66.64] ;  /* 0x0000002442197981 */ /* 0x000ee8000c1e1900 */
[----:B------:R-:W3:Y:S04]  /*9740*/  LDG.E R15, desc[UR36][R94.64] ;  /* 0x000000245e0f7981 */ /* 0x000ee8000c1e1900 */
[----:B------:R-:W3:Y:S04]  /*9750*/  LDG.E R108, desc[UR36][R92.64] ;  /* 0x000000245c6c7981 */ /* 0x000ee8000c1e1900 */
[----:B------:R-:W3:Y:S04]  /*9760*/  LDG.E R106, desc[UR36][R26.64] ;  /* 0x000000241a6a7981 */ /* 0x000ee8000c1e1900 */
[----:B------:R-:W3:Y:S01]  /*9770*/  LDG.E R107, desc[UR36][R54.64] ;  /* 0x00000024366b7981 */ /* 0x000ee2000c1e1900 */
[----:B--2---:R-:W-:-:S05]  /*9780*/  FADD R5, R0, -R5 ;  /* 0x8000000500057221 */ /* 0x004fca0000000000 */
[----:B----4-:R-:W-:Y:S01]  /*9790*/  FSETP.GEU.AND P1, PT, R5, R6, PT ;  /* 0x000000060500720b */ /* 0x010fe20003f2e000 */
[----:B---3--:R-:W-:-:S03]  /*97a0*/  FADD R9, R8, -R7 ;  /* 0x8000000708097221 */ /* 0x008fc60000000000 */
[----:B------:R-:W-:Y:S02]  /*97b0*/  FSEL R7, R6, R5, !P1 ;  /* 0x0000000506077208 */ /* 0x000fe40004800000 */
[----:B------:R-:W-:Y:S02]  /*97c0*/  FSETP.GT.AND P0, PT, R5, R4, PT ;  /* 0x000000040500720b */ /* 0x000fe40003f04000 */
[----:B------:R-:W-:Y:S02]  /*97d0*/  FSETP.GEU.AND P1, PT, R9, R12, PT ;  /* 0x0000000c0900720b */ /* 0x000fe40003f2e000 */
[----:B------:R-:W-:Y:S02]  /*97e0*/  FSEL R7, R4, R7, P0 ;  /* 0x0000000704077208 */ /* 0x000fe40000000000 */
[----:B------:R-:W-:-:S03]  /*97f0*/  FSEL R11, R12, R9, !P1 ;  /* 0x000000090c0b7208 */ /* 0x000fc60004800000 */
[----:B------:R-:W-:Y:S01]  /*9800*/  FADD R0, R0, -R7 ;  /* 0x8000000700007221 */ /* 0x000fe20000000000 */
[----:B------:R-:W-:-:S03]  /*9810*/  FADD R14, R13, -R14 ;  /* 0x8000000e0d0e7221 */ /* 0x000fc60000000000 */
[----:B------:R-:W-:Y:S01]  /*9820*/  FFMA R0, R0, R0, RZ ;  /* 0x0000000000007223 */ /* 0x000fe200000000ff */
[----:B------:R-:W-:Y:S02]  /*9830*/  FSETP.GT.AND P0, PT, R9, R10, PT ;  /* 0x0000000a0900720b */ /* 0x000fe40003f04000 */
[----:B------:R-:W-:Y:S02]  /*9840*/  FSETP.GEU.AND P1, PT, R14, R23, PT ;  /* 0x000000170e00720b */ /* 0x000fe40003f2e000 */
[----:B------:R-:W-:Y:S02]  /*9850*/  FSEL R11, R10, R11, P0 ;  /* 0x0000000b0a0b7208 */ /* 0x000fe40000000000 */
[----:B------:R-:W-:-:S03]  /*9860*/  FSEL R22, R23, R14, !P1 ;  /* 0x0000000e17167208 */ /* 0x000fc60004800000 */
[----:B------:R-:W-:Y:S01]  /*9870*/  FADD R11, R8, -R11 ;  /* 0x8000000b080b7221 */ /* 0x000fe20000000000 */
[----:B------:R-:W-:-:S03]  /*9880*/  FADD R25, R24, -R25 ;  /* 0x8000001918197221 */ /* 0x000fc60000000000 */
[----:B------:R-:W-:Y:S01]  /*9890*/  FFMA R0, R11, R11, R0 ;  /* 0x0000000b0b007223 */ /* 0x000fe20000000000 */
[----:B------:R-:W-:Y:S02]  /*98a0*/  FSETP.GT.AND P0, PT, R14, R15, PT ;  /* 0x0000000f0e00720b */ /* 0x000fe40003f04000 */
[----:B------:R-:W-:Y:S02]  /*98b0*/  FSETP.GEU.AND P1, PT, R25, R108, PT ;  /* 0x0000006c1900720b */ /* 0x000fe40003f2e000 */
[----:B------:R-:W-:Y:S02]  /*98c0*/  FSEL R22, R15, R22, P0 ;  /* 0x000000160f167208 */ /* 0x000fe40000000000 */
[----:B------:R-:W-:Y:S02]  /*98d0*/  FSETP.GT.AND P0, PT, R25, R106, PT ;  /* 0x0000006a1900720b */ /* 0x000fe40003f04000 */
[----:B------:R-:W-:Y:S01]  /*98e0*/  FSEL R7, R108, R25, !P1 ;  /* 0x000000196c077208 */ /* 0x000fe20004800000 */
[----:B------:R-:W-:Y:S01]  /*98f0*/  FADD R13, R13, -R22 ;  /* 0x800000160d0d7221 */ /* 0x000fe20000000000 */
[----:B------:R-:W-:-:S02]  /*9900*/  FADD R107, R107, 1 ;  /* 0x3f8000006b6b7421 */ /* 0x000fc40000000000 */
[----:B------:R-:W-:Y:S01]  /*9910*/  FSEL R7, R106, R7, P0 ;  /* 0x000000076a077208 */ /* 0x000fe20000000000 */
[----:B------:R-:W-:Y:S01]  /*9920*/  FFMA R0, R13, R13, R0 ;  /* 0x0000000d0d007223 */ /* 0x000fe20000000000 */
[----:B------:R-:W-:-:S03]  /*9930*/  FMUL R107, R107, UR4 ;  /* 0x000000046b6b7c20 */ /* 0x000fc60008400000 */
[----:B------:R-:W-:-:S04]  /*9940*/  FADD R7, R24, -R7 ;  /* 0x8000000718077221 */ /* 0x000fc80000000000 */
[----:B------:R-:W-:-:S05]  /*9950*/  FFMA R0, R7, R7, R0 ;  /* 0x0000000707007223 */ /* 0x000fca0000000000 */
[----:B------:R-:W-:Y:S02]  /*9960*/  FSETP.GEU.AND P0, PT, R0, R107, PT ;  /* 0x0000006b0000720b */ /* 0x000fe40003f0e000 */
[----:B------:R0:W5:Y:S01]  /*9970*/  LDG.E.U8 R0, desc[UR36][R28.64] ;  /* 0x000000241c007981 */ /* 0x000162000c1e1100 */
[----:B------:R-:W-:Y:S10]  /*9980*/  BSSY.RECONVERGENT B0, `(.L_x_114) ;  /* 0x000000e000007945 */ /* 0x000ff40003800200 */
[----:B0-----:R-:W-:Y:S05]  /*9990*/  @P0 BRA `(.L_x_115) ;  /* 0x0000000000300947 */ /* 0x001fea0003800000 */
[----:B-----5:R-:W-:-:S04]  /*99a0*/  LOP3.LUT R7, R0, 0x1, RZ, 0xc0, !PT ;  /* 0x0000000100077812 */ /* 0x020fc800078ec0ff */
[----:B------:R-:W-:-:S04]  /*99b0*/  ISETP.NE.U32.AND P0, PT, R7, 0x1, PT ;  /* 0x000000010700780c */ /* 0x000fc80003f05070 */
[----:B------:R-:W-:-:S04]  /*99c0*/  FSETP.LEU.AND P0, PT, R25, R106, P0 ;  /* 0x0000006a1900720b */ /* 0x000fc8000070b000 */
[----:B------:R-:W-:-:S04]  /*99d0*/  FSETP.GEU.AND P0, PT, R25, R108, P0 ;  /* 0x0000006c1900720b */ /* 0x000fc8000070e000 */
[----:B------:R-:W-:-:S04]  /*99e0*/  FSETP.LEU.AND P0, PT, R14, R15, P0 ;  /* 0x0000000f0e00720b */ /* 0x000fc8000070b000 */
[----:B------:R-:W-:-:S04]  /*99f0*/  FSETP.GEU.AND P0, PT, R14, R23, P0 ;  /* 0x000000170e00720b */ /* 0x000fc8000070e000 */
[----:B------:R-:W-:-:S04]  /*9a00*/  FSETP.LEU.AND P0, PT, R9, R10, P0 ;  /* 0x0000000a0900720b */ /* 0x000fc8000070b000 */
[----:B------:R-:W-:-:S04]  /*9a10*/  FSETP.GEU.AND P0, PT, R9, R12, P0 ;  /* 0x0000000c0900720b */ /* 0x000fc8000070e000 */
[----:B------:R-:W-:-:S04]  /*9a20*/  FSETP.LEU.AND P0, PT, R5, R4, P0 ;  /* 0x000000040500720b */ /* 0x000fc8000070b000 */
[----:B------:R-:W-:-:S13]  /*9a30*/  FSETP.GEU.AND P0, PT, R5, R6, P0 ;  /* 0x000000060500720b */ /* 0x000fda000070e000 */
[----:B------:R0:W-:Y:S01]  /*9a40*/  @!P0 STG.E.U8 desc[UR36][R28.64], RZ ;  /* 0x000000ff1c008986 */ /* 0x0001e2000c101124 */
[----:B------:R-:W-:-:S07]  /*9a50*/  @!P0 PRMT R0, RZ, 0x7610, R0 ;  /* 0x00007610ff008816 */ /* 0x000fce0000000000 */
.L_x_115:
[----:B------:R-:W-:Y:S05]  /*9a60*/  BSYNC.RECONVERGENT B0 ;  /* 0x0000000000007941 */ /* 0x000fea0003800200 */
.L_x_114:
[----:B-----5:R-:W-:-:S13]  /*9a70*/  LOP3.LUT P0, RZ, R0, 0xff, RZ, 0xc0, !PT ;  /* 0x000000ff00ff7812 */ /* 0x020fda000780c0ff */
[----:B------:R-:W-:Y:S05]  /*9a80*/  @!P0 EXIT ;  /* 0x000000000000894d */ /* 0x000fea0003800000 */
[----:B------:R-:W2:Y:S01]  /*9a90*/  LDG.E R0, desc[UR36][R30.64] ;  /* 0x000000241e007981 */ /* 0x000ea2000c1e1900 */
[----:B------:R-:W1:Y:S03]  /*9aa0*/  LDC.64 R8, c[0x0][0x3c0] ;  /* 0x0000f000ff087b82 */ /* 0x000e660000000a00 */
[----:B------:R-:W2:Y:S01]  /*9ab0*/  LDG.E R5, desc[UR36][R16.64] ;  /* 0x0000002410057981 */ /* 0x000ea2000c1e1900 */
[----:B-1----:R-:W-:-:S04]  /*9ac0*/  IMAD.WIDE R8, R72, 0x4, R8 ;  /* 0x0000000448087825 */ /* 0x002fc800078e0208 */
[----:B--2---:R-:W-:-:S05]  /*9ad0*/  FADD R5, R0, -R5 ;  /* 0x8000000500057221 */ /* 0x004fca0000000000 */
[----:B------:R1:W-:Y:S04]  /*9ae0*/  STG.E desc[UR36][R8.64], R5 ;  /* 0x0000000508007986 */ /* 0x0003e8000c101924 */
[----:B------:R-:W2:Y:S04]  /*9af0*/  LDG.E R0, desc[UR36][R32.64] ;  /* 0x0000002420007981 */ /* 0x000ea8000c1e1900 */
[----:B------:R-:W2:Y:S01]  /*9b00*/  LDG.E R7, desc[UR36][R2.64] ;  /* 0x0000002402077981 */ /* 0x000ea2000c1e1900 */
[----:B------:R-:W-:-:S04]  /*9b10*/  IMAD.WIDE R10, R109, 0x4, R8 ;  /* 0x000000046d0a7825 */ /* 0x000fc800078e0208 */
[----:B--2---:R-:W-:-:S05]  /*9b20*/  FADD R7, R0, -R7 ;  /* 0x8000000700077221 */ /* 0x004fca0000000000 */
[----:B------:R2:W-:Y:S04]  /*9b30*/  STG.E desc[UR36][R10.64], R7 ;  /* 0x000000070a007986 */ /* 0x0005e8000c101924 */
[----:B------:R-:W3:Y:S04]  /*9b40*/  LDG.E R0, desc[UR36][R34.64] ;  /* 0x0000002422007981 */ /* 0x000ee8000c1e1900 */
[----:B------:R-:W3:Y:S01]  /*9b50*/  LDG.E R13, desc[UR36][R18.64] ;  /* 0x00000024120d7981 */ /* 0x000ee2000c1e1900 */
[----:B------:R-:W-:-:S04]  /*9b60*/  IMAD.WIDE R106, R109, 0x4, R10 ;  /* 0x000000046d6a7825 */ /* 0x000fc800078e020a */
[----:B---3--:R-:W-:-:S05]  /*9b70*/  FADD R13, R0, -R13 ;  /* 0x8000000d000d7221 */ /* 0x008fca0000000000 */
[----:B------:R2:W-:Y:S04]  /*9b80*/  STG.E desc[UR36][R106.64], R13 ;  /* 0x0000000d6a007986 */ /* 0x0005e8000c101924 */
[----:B------:R-:W3:Y:S04]  /*9b90*/  LDG.E R25, desc[UR36][R36.64] ;  /* 0x0000002424197981 */ /* 0x000ee8000c1e1900 */
[----:B------:R-:W3:Y:S01]  /*9ba0*/  LDG.E R0, desc[UR36][R20.64] ;  /* 0x0000002414007981 */ /* 0x000ee2000c1e1900 */
[----:B------:R-:W-:-:S04]  /*9bb0*/  IMAD.WIDE R108, R109, 0x4, R106 ;  /* 0x000000046d6c7825 */ /* 0x000fc800078e026a */
[----:B---3--:R-:W-:-:S05]  /*9bc0*/  FADD R25, R25, -R0 ;  /* 0x8000000019197221 */ /* 0x008fca0000000000 */
[----:B------:R2:W-:Y:S04]  /*9bd0*/  STG.E desc[UR36][R108.64], R25 ;  /* 0x000000196c007986 */ /* 0x0005e8000c101924 */
[----:B------:R-:W3:Y:S04]  /*9be0*/  LDG.E R24, desc[UR36][R10.64] ;  /* 0x000000240a187981 */ /* 0x000ee8000c1e1900 */
[----:B------:R-:W3:Y:S04]  /*9bf0*/  LDG.E R111, desc[UR36][R106.64] ;  /* 0x000000246a6f7981 */ /* 0x000ee8000c1e1900 */
[----:B------:R-:W4:Y:S04]  /*9c00*/  LDG.E R75, desc[UR36][R74.64] ;  /* 0x000000244a4b7981 */ /* 0x000f28000c1e1900 */
[----:B------:R-:W4:Y:S04]  /*9c10*/  LDG.E R14, desc[UR36][R8.64] ;  /* 0x00000024080e7981 */ /* 0x000f28000c1e1900 */
[----:B-1----:R-:W5:Y:S01]  /*9c20*/  LDG.E R5, desc[UR36][R58.64] ;  /* 0x000000243a057981 */ /* 0x002f62000c1e1900 */
[----:B------:R-:W-:Y:S01]  /*9c30*/  BSSY.RECONVERGENT B0, `(.L_x_116) ;  /* 0x0000048000007945 */ /* 0x000fe20003800200 */
[----:B---3--:R-:W-:-:S04]  /*9c40*/  FADD R110, R24, R111 ;  /* 0x0000006f186e7221 */ /* 0x008fc80000000000 */
[----:B------:R-:W-:-:S04]  /*9c50*/  FADD R113, R25, R110 ;  /* 0x0000006e19717221 */ /* 0x000fc80000000000 */
[----:B------:R-:W-:Y:S01]  /*9c60*/  FMUL R113, R113, -1.8137990236282348633 ;  /* 0xbfe82a9171717820 */ /* 0x000fe20000400000 */
[----:B----4-:R-:W-:-:S03]  /*9c70*/  FADD R0, R14, -R75 ;  /* 0x8000004b0e007221 */ /* 0x010fc60000000000 */
[C---:B------:R-:W-:Y:S01]  /*9c80*/  FMUL R4, R113.reuse, 0.63661974668502807617 ;  /* 0x3f22f98371047820 */ /* 0x040fe20000400000 */
[----:B-----5:R-:W-:Y:S01]  /*9c90*/  FFMA R23, R0, R0, R5 ;  /* 0x0000000000177223 */ /* 0x020fe20000000005 */
[----:B------:R-:W-:-:S04]  /*9ca0*/  FSETP.GE.AND P0, PT, |R113|, 105615, PT ;  /* 0x47ce47807100780b */ /* 0x000fc80003f06200 */
[----:B------:R-:W1:Y:S01]  /*9cb0*/  F2I.NTZ R4, R4 ;  /* 0x0000000400047305 */ /* 0x000e620000203100 */
[----:B------:R2:W-:Y:S01]  /*9cc0*/  STG.E desc[UR36][R58.64], R23 ;  /* 0x000000173a007986 */ /* 0x0005e2000c101924 */
[-C--:B-1----:R-:W-:Y:S02]  /*9cd0*/  I2FP.F32.S32 R22, R4.reuse ;  /* 0x0000000400167245 */ /* 0x082fe40000201400 */
[----:B------:R-:W-:-:S03]  /*9ce0*/  MOV R112, R4 ;  /* 0x0000000400707202 */ /* 0x000fc60000000f00 */
[----:B------:R-:W-:-:S04]  /*9cf0*/  FFMA R5, R22, -1.5707962512969970703, R113 ;  /* 0xbfc90fda16057823 */ /* 0x000fc80000000071 */
[----:B------:R-:W-:-:S04]  /*9d00*/  FFMA R5, R22, -7.5497894158615963534e-08, R5 ;  /* 0xb3a2216816057823 */ /* 0x000fc80000000005 */
[----:B------:R-:W-:-:S05]  /*9d10*/  FFMA R22, R22, -5.3903029534742383927e-15, R5 ;  /* 0xa7c234c516167823 */ /* 0x000fca0000000005 */
[----:B------:R-:W-:Y:S01]  /*9d20*/  MOV R0, R22 ;  /* 0x0000001600007202 */ /* 0x000fe20000000f00 */
[----:B--2---:R-:W-:Y:S06]  /*9d30*/  @!P0 BRA `(.L_x_117) ;  /* 0x0000000000dc8947 */ /* 0x004fec0003800000 */
[----:B------:R-:W-:-:S13]  /*9d40*/  FSETP.NEU.AND P1, PT, |R113|, +INF , PT ;  /* 0x7f8000007100780b */ /* 0x000fda0003f2d200 */
[----:B------:R-:W-:Y:S01]  /*9d50*/  @!P1 FMUL R0, RZ, R113 ;  /* 0x00000071ff009220 */ /* 0x000fe20000400000 */
[----:B------:R-:W-:Y:S01]  /*9d60*/  @!P1 MOV R4, RZ ;  /* 0x000000ff00049202 */ /* 0x000fe20000000f00 */
[----:B------:R-:W-:Y:S06]  /*9d70*/  @!P1 BRA `(.L_x_117) ;  /* 0x0000000000cc9947 */ /* 0x000fec0003800000 */
[----:B------:R-:W-:Y:S01]  /*9d80*/  SHF.L.U32 R0, R113, 0x8, RZ ;  /* 0x0000000871007819 */ /* 0x000fe200000006ff */
[----:B------:R-:W-:Y:S01]  /*9d90*/  IMAD.MOV.U32 R6, RZ, RZ, RZ ;  /* 0x000000ffff067224 */ /* 0x000fe200078e00ff */
[----:B------:R-:W-:Y:S01]  /*9da0*/  MOV R7, R73 ;  /* 0x0000004900077202 */ /* 0x000fe20000000f00 */
[----:B------:R-:W1:Y:S01]  /*9db0*/  LDCU.64 UR6, c[0x4][0x18] ;  /* 0x01000300ff0677ac */ /* 0x000e620008000a00 */
[----:B------:R-:W-:Y:S01]  /*9dc0*/  LOP3.LUT R0, R0, 0x80000000, RZ, 0xfc, !PT ;  /* 0x8000000000007812 */ /* 0x000fe200078efcff */
[----:B------:R-:W-:Y:S01]  /*9dd0*/  UMOV UR5, URZ ;  /* 0x000000ff00057c82 */ /* 0x000fe20008000000 */
[----:B------:R-:W-:-:S05]  /*9de0*/  UMOV UR4, URZ ;  /* 0x000000ff00047c82 */ /* 0x000fca0008000000 */
.L_x_118:
[----:B-1----:R-:W-:Y:S02]  /*9df0*/  MOV R12, UR6 ;  /* 0x00000006000c7c02 */ /* 0x002fe40008000f00 */
        /* <DEDUP_REMOVED lines=10> */
[----:B-1----:R-:W-:Y:S01]  /*9ea0*/  IADD3 R7, PT, PT, R7, 0x4, RZ ;  /* 0x0000000407077810 */ /* 0x002fe20007ffe0ff */
        /* <DEDUP_REMOVED lines=25> */
[----:B------:R-:W1:Y:S01]  /*a040*/  I2F.F64.S64 R12, R12 ;  /* 0x0000000c000c7312 */ /* 0x000e620000301c00 */
[----:B------:R-:W-:-:S02]  /*a050*/  IADD3 R0, PT, PT, -R4, RZ, RZ ;  /* 0x000000ff04007210 */ /* 0x000fc40007ffe1ff */
[----:B------:R-:W-:-:S03]  /*a060*/  ISETP.GE.AND P2, PT, R15, RZ, PT ;  /* 0x000000ff0f00720c */ /* 0x000fc60003f46270 */
[----:B------:R-:W-:Y:S01]  /*a070*/  @!P1 IMAD.MOV.U32 R4, RZ, RZ, R0 ;  /* 0x000000ffff049224 */ /* 0x000fe200078e0000 */
[----:B-1----:R-:W-:-:S10]  /*a080*/  DMUL R6, R12, UR4 ;  /* 0x000000040c067c28 */ /* 0x002fd40008000000 */
[----:B------:R-:W1:Y:S02]  /*a090*/  F2F.F32.F64 R6, R6 ;  /* 0x0000000600067310 */ /* 0x000e640000301000 */
[----:B-1----:R-:W-:-:S07]  /*a0a0*/  FSEL R0, -R6, R6, !P2 ;  /* 0x0000000606007208 */ /* 0x002fce0005000100 */
.L_x_117:
[----:B------:R-:W-:Y:S05]  /*a0b0*/  BSYNC.RECONVERGENT B0 ;  /* 0x0000000000007941 */ /* 0x000fea0003800200 */
.L_x_116:
[----:B------:R-:W2:Y:S01]  /*a0c0*/  LDG.E R77, desc[UR36][R76.64] ;  /* 0x000000244c4d7981 */ /* 0x000ea2000c1e1900 */
[----:B------:R-:W-:Y:S01]  /*a0d0*/  MOV R15, 0x37cbac00 ;  /* 0x37cbac00000f7802 */ /* 0x000fe20000000f00 */
[----:B------:R-:W-:Y:S02]  /*a0e0*/  HFMA2 R75, -RZ, RZ, 1.0078125, -8.98838043212890625e-05 ;  /* 0x3c0885e4ff4b7431 */ /* 0x000fe400000001ff */
[----:B------:R-:W-:Y:S01]  /*a0f0*/  FMUL R5, R0, R0 ;  /* 0x0000000000057220 */ /* 0x000fe20000400000 */
[----:B------:R-:W-:Y:S01]  /*a100*/  LOP3.LUT R6, R4, 0x1, RZ, 0xc0, !PT ;  /* 0x0000000104067812 */ /* 0x000fe200078ec0ff */
[----:B------:R-:W-:Y:S01]  /*a110*/  BSSY.RECONVERGENT B0, `(.L_x_119) ;  /* 0x000004a000007945 */ /* 0x000fe20003800200 */
[----:B------:R-:W-:Y:S01]  /*a120*/  MOV R74, 0x3e2aaaa8 ;  /* 0x3e2aaaa8004a7802 */ /* 0x000fe20000000f00 */
[----:B------:R-:W-:Y:S01]  /*a130*/  FFMA R7, R5, R15, -0.0013887860113754868507 ;  /* 0xbab607ed05077423 */ /* 0x000fe2000000000f */
[----:B------:R-:W-:Y:S02]  /*a140*/  ISETP.NE.U32.AND P1, PT, R6, 0x1, PT ;  /* 0x000000010600780c */ /* 0x000fe40003f25070 */
[----:B------:R-:W-:-:S02]  /*a150*/  IADD3 R4, PT, PT, R4, 0x1, RZ ;  /* 0x0000000104047810 */ /* 0x000fc40007ffe0ff */
[----:B------:R-:W-:Y:S02]  /*a160*/  FSEL R6, R7, -0.00019574658654164522886, P1 ;  /* 0xb94d415307067808 */ /* 0x000fe40000800000 */
[----:B------:R-:W-:Y:S02]  /*a170*/  FSEL R12, R75, 0.041666727513074874878, !P1 ;  /* 0x3d2aaabb4b0c7808 */ /* 0x000fe40004800000 */
[----:B------:R-:W-:Y:S02]  /*a180*/  FSEL R7, -R74, -0.4999999701976776123, !P1 ;  /* 0xbeffffff4a077808 */ /* 0x000fe40004800100 */
[----:B------:R-:W-:Y:S01]  /*a190*/  LOP3.LUT P2, RZ, R4, 0x2, RZ, 0xc0, !PT ;  /* 0x0000000204ff7812 */ /* 0x000fe2000784c0ff */
[----:B------:R-:W-:Y:S01]  /*a1a0*/  FFMA R6, R5, R6, R12 ;  /* 0x0000000605067223 */ /* 0x000fe2000000000c */
[----:B------:R-:W-:-:S03]  /*a1b0*/  FSEL R0, R0, 1, !P1 ;  /* 0x3f80000000007808 */ /* 0x000fc60004800000 */
[C---:B------:R-:W-:Y:S02]  /*a1c0*/  FFMA R6, R5.reuse, R6, R7 ;  /* 0x0000000605067223 */ /* 0x040fe40000000007 */
[----:B------:R-:W-:-:S04]  /*a1d0*/  FFMA R5, R5, R0, RZ ;  /* 0x0000000005057223 */ /* 0x000fc800000000ff */
[----:B------:R-:W-:-:S04]  /*a1e0*/  FFMA R5, R5, R6, R0 ;  /* 0x0000000605057223 */ /* 0x000fc80000000000 */
[----:B------:R-:W-:-:S04]  /*a1f0*/  @P2 FADD R5, RZ, -R5 ;  /* 0x80000005ff052221 */ /* 0x000fc80000000000 */
[----:B--2---:R-:W-:-:S04]  /*a200*/  FFMA R0, R14, R5, -R77 ;  /* 0x000000050e007223 */ /* 0x004fc8000000084d */
[----:B------:R-:W-:-:S05]  /*a210*/  FFMA R114, R0, R0, R23 ;  /* 0x0000000000727223 */ /* 0x000fca0000000017 */
[----:B------:R1:W-:Y:S01]  /*a220*/  STG.E desc[UR36][R58.64], R114 ;  /* 0x000000723a007986 */ /* 0x0003e2000c101924 */
[----:B------:R-:W-:Y:S05]  /*a230*/  @!P0 BRA `(.L_x_120) ;  /* 0x0000000000dc8947 */ /* 0x000fea0003800000 */
[----:B------:R-:W-:-:S13]  /*a240*/  FSETP.NEU.AND P0, PT, |R113|, +INF , PT ;  /* 0x7f8000007100780b */ /* 0x000fda0003f0d200 */
[----:B------:R-:W-:Y:S01]  /*a250*/  @!P0 FMUL R22, RZ, R113 ;  /* 0x00000071ff168220 */ /* 0x000fe20000400000 */
[----:B------:R-:W-:Y:S01]  /*a260*/  @!P0 MOV R112, RZ ;  /* 0x000000ff00708202 */ /* 0x000fe20000000f00 */
[----:B------:R-:W-:Y:S06]  /*a270*/  @!P0 BRA `(.L_x_120) ;  /* 0x0000000000cc8947 */ /* 0x000fec0003800000 */
[----:B------:R-:W-:Y:S01]  /*a280*/  SHF.L.U32 R0, R113, 0x8, RZ ;  /* 0x0000000871007819 */ /* 0x000fe200000006ff */
[----:B------:R-:W-:Y:S02]  /*a290*/  HFMA2 R12, -RZ, RZ, 0, 0 ;  /* 0x00000000ff0c7431 */ /* 0x000fe400000001ff */
[----:B------:R-:W-:Y:S01]  /*a2a0*/  IMAD.MOV.U32 R13, RZ, RZ, R73 ;  /* 0x000000ffff0d7224 */ /* 0x000fe200078e0049 */
[----:B------:R-:W2:Y:S01]  /*a2b0*/  LDCU.64 UR6, c[0x4][0x18] ;  /* 0x01000300ff0677ac */ /* 0x000ea20008000a00 */
[----:B------:R-:W-:Y:S01]  /*a2c0*/  LOP3.LUT R23, R0, 0x80000000, RZ, 0xfc, !PT ;  /* 0x8000000000177812 */ /* 0x000fe200078efcff */
[----:B------:R-:W-:Y:S01]  /*a2d0*/  UMOV UR5, URZ ;  /* 0x000000ff00057c82 */ /* 0x000fe20008000000 */
[----:B------:R-:W-:-:S05]  /*a2e0*/  UMOV UR4, URZ ;  /* 0x000000ff00047c82 */ /* 0x000fca0008000000 */
.L_x_121:
[----:B--2---:R-:W-:Y:S02]  /*a2f0*/  MOV R6, UR6 ;  /* 0x0000000600067c02 */ /* 0x004fe40008000f00 */
        /* <DEDUP_REMOVED lines=10> */
[----:B--2---:R-:W-:Y:S01]  /*a3a0*/  IADD3 R13, PT, PT, R13, 0x4, RZ ;  /* 0x000000040d0d7810 */ /* 0x004fe20007ffe0ff */
        /* <DEDUP_REMOVED lines=8> */
[----:B------:R-:W3:Y:S04]  /*a430*/  LDL R0, [R7+0x18] ;  /* 0x0000180007007983 */ /* 0x000ee80000100800 */
[----:B------:R-:W3:Y:S04]  /*a440*/  LDL R5, [R7+0x14] ;  /* 0x0000140007057983 */ /* 0x000ee80000100800 */
[----:B------:R-:W4:Y:S01]  /*a450*/  @P0 LDL R4, [R7+0x10] ;  /* 0x0000100007040983 */ /* 0x000f220000100800 */
[----:B------:R-:W-:Y:S01]  /*a460*/  LOP3.LUT R6, R6, 0x1f, RZ, 0xc0, !PT ;  /* 0x0000001f06067812 */ /* 0x000fe200078ec0ff */
[----:B------:R-:W-:Y:S01]  /*a470*/  UMOV UR4, 0x54442d19 ;  /* 0x54442d1900047882 */ /* 0x000fe20000000000 */
[----:B------:R-:W-:Y:S01]  /*a480*/  UMOV UR5, 0x3bf921fb ;  /* 0x3bf921fb00057882 */ /* 0x000fe20000000000 */
[----:B------:R-:W-:-:S02]  /*a490*/  ISETP.GE.AND P1, PT, R113, RZ, PT ;  /* 0x000000ff7100720c */ /* 0x000fc40003f26270 */
[-C--:B---3--:R-:W-:Y:S02]  /*a4a0*/  @P0 SHF.L.W.U32.HI R0, R5, R6.reuse, R0 ;  /* 0x0000000605000219 */ /* 0x088fe40000010e00 */
[----:B----4-:R-:W-:-:S04]  /*a4b0*/  @P0 SHF.L.W.U32.HI R5, R4, R6, R5 ;  /* 0x0000000604050219 */ /* 0x010fc80000010e05 */
        /* <DEDUP_REMOVED lines=8> */
[----:B------:R-:W3:Y:S01]  /*a540*/  I2F.F64.S64 R22, R22 ;  /* 0x0000001600167312 */ /* 0x000ee20000301c00 */
[----:B------:R-:W-:-:S04]  /*a550*/  LEA.HI R112, R4, R5, RZ, 0x1 ;  /* 0x0000000504707211 */ /* 0x000fc800078f08ff */
[----:B------:R-:W-:-:S04]  /*a560*/  IADD3 R0, PT, PT, -R112, RZ, RZ ;  /* 0x000000ff70007210 */ /* 0x000fc80007ffe1ff */
[----:B------:R-:W-:Y:S01]  /*a570*/  @!P1 MOV R112, R0 ;  /* 0x0000000000709202 */ /* 0x000fe20000000f00 */
[----:B---3--:R-:W-:-:S10]  /*a580*/  DMUL R6, R22, UR4 ;  /* 0x0000000416067c28 */ /* 0x008fd40008000000 */
[----:B------:R-:W3:Y:S02]  /*a590*/  F2F.F32.F64 R6, R6 ;  /* 0x0000000600067310 */ /* 0x000ee40000301000 */
[----:B--23--:R-:W-:-:S07]  /*a5a0*/  FSEL R22, -R6, R6, !P0 ;  /* 0x0000000606167208 */ /* 0x00cfce0004000100 */
.L_x_120:
[----:B------:R-:W-:Y:S05]  /*a5b0*/  BSYNC.RECONVERGENT B0 ;  /* 0x0000000000007941 */ /* 0x000fea0003800200 */
.L_x_119:
[----:B------:R2:W3:Y:S01]  /*a5c0*/  LDG.E R13, desc[UR36][R78.64] ;  /* 0x000000244e0d7981 */ /* 0x0004e2000c1e1900 */
[----:B------:R-:W-:Y:S01]  /*a5d0*/  FMUL R4, R22, R22 ;  /* 0x0000001616047220 */ /* 0x000fe20000400000 */
[----:B------:R-:W-:Y:S01]  /*a5e0*/  LOP3.LUT R0, R112, 0x1, RZ, 0xc0, !PT ;  /* 0x0000000170007812 */ /* 0x000fe200078ec0ff */
[----:B------:R-:W-:Y:S01]  /*a5f0*/  IMAD.MOV.U32 R76, RZ, RZ, 0x3d2aaabb ;  /* 0x3d2aaabbff4c7424 */ /* 0x000fe200078e00ff */
[----:B------:R-:W-:Y:S01]  /*a600*/  MOV R77, 0x3effffff ;  /* 0x3effffff004d7802 */ /* 0x000fe20000000f00 */
[----:B------:R-:W-:Y:S01]  /*a610*/  FFMA R5, R4, R15, -0.0013887860113754868507 ;  /* 0xbab607ed04057423 */ /* 0x000fe2000000000f */
[----:B------:R-:W-:Y:S01]  /*a620*/  ISETP.NE.U32.AND P0, PT, R0, 0x1, PT ;  /* 0x000000010000780c */ /* 0x000fe20003f05070 */
[----:B------:R-:W-:Y:S01]  /*a630*/  BSSY.RECONVERGENT B0, `(.L_x_122) ;  /* 0x0000051000007945 */ /* 0x000fe20003800200 */
[----:B------:R-:W-:Y:S02]  /*a640*/  LOP3.LUT P1, RZ, R112, 0x2, RZ, 0xc0, !PT ;  /* 0x0000000270ff7812 */ /* 0x000fe4000782c0ff */
[----:B------:R-:W-:Y:S01]  /*a650*/  FSEL R5, R5, -0.00019574658654164522886, !P0 ;  /* 0xb94d415305057808 */ /* 0x000fe20004000000 */
[----:B--2---:R-:W-:Y:S01]  /*a660*/  FADD R79, -R25, R110 ;  /* 0x0000006e194f7221 */ /* 0x004fe20000000100 */
[----:B------:R-:W-:-:S02]  /*a670*/  FSEL R7, R76, 0.0083327032625675201416, !P0 ;  /* 0x3c0885e44c077808 */ /* 0x000fc40004000000 */
[----:B------:R-:W-:Y:S01]  /*a680*/  FSEL R0, R22, 1, P0 ;  /* 0x3f80000016007808 */ /* 0x000fe20000000000 */
[----:B------:R-:W-:Y:S02]  /*a690*/  FMUL R79, R79, 1.8137990236282348633 ;  /* 0x3fe82a914f4f7820 */ /* 0x000fe40000400000 */
[----:B------:R-:W-:Y:S01]  /*a6a0*/  FFMA R5, R4, R5, R7 ;  /* 0x0000000504057223 */ /* 0x000fe20000000007 */
[----:B------:R-:W-:Y:S02]  /*a6b0*/  FSEL R7, -R77, -0.16666662693023681641, !P0 ;  /* 0xbe2aaaa84d077808 */ /* 0x000fe40004000100 */
[----:B------:R-:W-:-:S03]  /*a6c0*/  FSETP.GE.AND P0, PT, |R79|, 105615, PT ;  /* 0x47ce47804f00780b */ /* 0x000fc60003f06200 */
[C---:B------:R-:W-:Y:S01]  /*a6d0*/  FFMA R7, R4.reuse, R5, R7 ;  /* 0x0000000504077223 */ /* 0x040fe20000000007 */
[----:B------:R-:W-:Y:S01]  /*a6e0*/  FFMA R5, R4, R0, RZ ;  /* 0x0000000004057223 */ /* 0x000fe200000000ff */
[----:B------:R-:W-:-:S03]  /*a6f0*/  FMUL R4, R79, 0.63661974668502807617 ;  /* 0x3f22f9834f047820 */ /* 0x000fc60000400000 */
[----:B------:R-:W-:-:S03]  /*a700*/  FFMA R5, R5, R7, R0 ;  /* 0x0000000705057223 */ /* 0x000fc60000000000 */
[----:B------:R-:W2:Y:S01]  /*a710*/  F2I.NTZ R4, R4 ;  /* 0x0000000400047305 */ /* 0x000ea20000203100 */
[----:B------:R-:W-:Y:S01]  /*a720*/  @P1 FADD R5, RZ, -R5 ;  /* 0x80000005ff051221 */ /* 0x000fe20000000000 */
[-C--:B--2---:R-:W-:Y:S02]  /*a730*/  I2FP.F32.S32 R0, R4.reuse ;  /* 0x0000000400007245 */ /* 0x084fe40000201400 */
[----:B------:R-:W-:Y:S01]  /*a740*/  MOV R78, R4 ;  /* 0x00000004004e7202 */ /* 0x000fe20000000f00 */
[----:B---3--:R-:W-:Y:S02]  /*a750*/  FFMA R13, R14, R5, -R13 ;  /* 0x000000050e0d7223 */ /* 0x008fe4000000080d */
[C---:B------:R-:W-:Y:S02]  /*a760*/  FFMA R5, R0.reuse, -1.5707962512969970703, R79 ;  /* 0xbfc90fda00057823 */ /* 0x040fe4000000004f */
[----:B-1----:R-:W-:Y:S02]  /*a770*/  FFMA R114, R13, R13, R114 ;  /* 0x0000000d0d727223 */ /* 0x002fe40000000072 */
[----:B------:R-:W-:-:S03]  /*a780*/  FFMA R5, R0, -7.5497894158615963534e-08, R5 ;  /* 0xb3a2216800057823 */ /* 0x000fc60000000005 */
[----:B------:R1:W-:Y:S01]  /*a790*/  STG.E desc[UR36][R58.64], R114 ;  /* 0x000000723a007986 */ /* 0x0003e2000c101924 */
        /* <DEDUP_REMOVED lines=10> */
[----:B------:R-:W2:Y:S01]  /*a840*/  LDCU.64 UR6, c[0x4][0x18] ;  /* 0x01000300ff0677ac */ /* 0x000ea20008000a00 */
[----:B------:R-:W-:Y:S01]  /*a850*/  LOP3.LUT R0, R0, 0x80000000, RZ, 0xfc, !PT ;  /* 0x8000000000007812 */ /* 0x000fe200078efcff */
[----:B------:R-:W-:Y:S01]  /*a860*/  UMOV UR5, URZ ;  /* 0x000000ff00057c82 */ /* 0x000fe20008000000 */
[----:B------:R-:W-:-:S05]  /*a870*/  UMOV UR4, URZ ;  /* 0x000000ff00047c82 */ /* 0x000fca0008000000 */
.L_x_124:
[----:B--2---:R-:W-:Y:S01]  /*a880*/  MOV R12, UR6 ;  /* 0x00000006000c7c02 */ /* 0x004fe20008000f00 */
        /* <DEDUP_REMOVED lines=24> */
[----:B------:R-:W-:-:S02]  /*aa10*/  UMOV UR5, 0x3bf921fb ;  /* 0x3bf921fb00057882 */ /* 0x000fc40000000000 */
[-C--:B---3--:R-:W-:Y:S02]  /*aa20*/  @P1 SHF.L.W.U32.HI R5, R4, R0.reuse, R5 ;  /* 0x0000000004051219 */ /* 0x088fe40000010e05 */
[----:B----4-:R-:W-:Y:S02]  /*aa30*/  @P1 SHF.L.W.U32.HI R4, R7, R0, R4 ;  /* 0x0000000007041219 */ /* 0x010fe40000010e04 */
        /* <DEDUP_REMOVED lines=9> */
[----:B------:R-:W2:Y:S01]  /*aad0*/  I2F.F64.S64 R12, R12 ;  /* 0x0000000c000c7312 */ /* 0x000ea20000301c00 */
[----:B------:R-:W-:-:S02]  /*aae0*/  IADD3 R0, PT, PT, -R4, RZ, RZ ;  /* 0x000000ff04007210 */ /* 0x000fc40007ffe1ff */
[----:B------:R-:W-:Y:S02]  /*aaf0*/  ISETP.GE.AND P2, PT, R23, RZ, PT ;  /* 0x000000ff1700720c */ /* 0x000fe40003f46270 */
[----:B------:R-:W-:Y:S01]  /*ab00*/  @!P1 MOV R4, R0 ;  /* 0x0000000000049202 */ /* 0x000fe20000000f00 */
[----:B--2---:R-:W-:-:S10]  /*ab10*/  DMUL R6, R12, UR4 ;  /* 0x000000040c067c28 */ /* 0x004fd40008000000 */
[----:B------:R-:W2:Y:S02]  /*ab20*/  F2F.F32.F64 R6, R6 ;  /* 0x0000000600067310 */ /* 0x000ea40000301000 */
[----:B--2---:R-:W-:-:S07]  /*ab30*/  FSEL R0, -R6, R6, !P2 ;  /* 0x0000000606007208 */ /* 0x004fce0005000100 */
.L_x_123:
[----:B------:R-:W-:Y:S05]  /*ab40*/  BSYNC.RECONVERGENT B0 ;  /* 0x0000000000007941 */ /* 0x000fea0003800200 */
.L_x_122:
[----:B------:R-:W2:Y:S01]  /*ab50*/  LDG.E R81, desc[UR36][R80.64] ;  /* 0x0000002450517981 */ /* 0x000ea2000c1e1900 */
[----:B------:R-:W-:Y:S01]  /*ab60*/  FMUL R5, R0, R0 ;  /* 0x0000000000057220 */ /* 0x000fe20000400000 */
[C---:B------:R-:W-:Y:S01]  /*ab70*/  LOP3.LUT R6, R4.reuse, 0x1, RZ, 0xc0, !PT ;  /* 0x0000000104067812 */ /* 0x040fe200078ec0ff */
[----:B------:R-:W-:Y:S01]  /*ab80*/  BSSY.RECONVERGENT B0, `(.L_x_125) ;  /* 0x0000049000007945 */ /* 0x000fe20003800200 */
[----:B------:R-:W-:Y:S01]  /*ab90*/  IADD3 R4, PT, PT, R4, 0x1, RZ ;  /* 0x0000000104047810 */ /* 0x000fe20007ffe0ff */
[----:B------:R-:W-:Y:S01]  /*aba0*/  FFMA R7, R5, R15, -0.0013887860113754868507 ;  /* 0xbab607ed05077423 */ /* 0x000fe2000000000f */
[----:B------:R-:W-:Y:S02]  /*abb0*/  ISETP.NE.U32.AND P1, PT, R6, 0x1, PT ;  /* 0x000000010600780c */ /* 0x000fe40003f25070 */
[----:B------:R-:W-:Y:S02]  /*abc0*/  LOP3.LUT P2, RZ, R4, 0x2, RZ, 0xc0, !PT ;  /* 0x0000000204ff7812 */ /* 0x000fe4000784c0ff */
[----:B------:R-:W-:-:S02]  /*abd0*/  FSEL R6, R7, -0.00019574658654164522886, P1 ;  /* 0xb94d415307067808 */ /* 0x000fc40000800000 */
[----:B------:R-:W-:Y:S02]  /*abe0*/  FSEL R12, R75, 0.041666727513074874878, !P1 ;  /* 0x3d2aaabb4b0c7808 */ /* 0x000fe40004800000 */
[----:B------:R-:W-:Y:S02]  /*abf0*/  FSEL R7, -R74, -0.4999999701976776123, !P1 ;  /* 0xbeffffff4a077808 */ /* 0x000fe40004800100 */
[----:B------:R-:W-:Y:S01]  /*ac00*/  FSEL R0, R0, 1, !P1 ;  /* 0x3f80000000007808 */ /* 0x000fe20004800000 */
[----:B------:R-:W-:-:S04]  /*ac10*/  FFMA R6, R5, R6, R12 ;  /* 0x0000000605067223 */ /* 0x000fc8000000000c */
[C---:B------:R-:W-:Y:S01]  /*ac20*/  FFMA R6, R5.reuse, R6, R7 ;  /* 0x0000000605067223 */ /* 0x040fe20000000007 */
[----:B------:R-:W-:-:S04]  /*ac30*/  FFMA R5, R5, R0, RZ ;  /* 0x0000000005057223 */ /* 0x000fc800000000ff */
[----:B------:R-:W-:-:S04]  /*ac40*/  FFMA R5, R5, R6, R0 ;  /* 0x0000000605057223 */ /* 0x000fc80000000000 */
[----:B------:R-:W-:-:S04]  /*ac50*/  @P2 FADD R5, RZ, -R5 ;  /* 0x80000005ff052221 */ /* 0x000fc80000000000 */
[----:B--2---:R-:W-:-:S04]  /*ac60*/  FFMA R81, R14, R5, -R81 ;  /* 0x000000050e517223 */ /* 0x004fc80000000851 */
[----:B-1----:R-:W-:-:S05]  /*ac70*/  FFMA R114, R81, R81, R114 ;  /* 0x0000005151727223 */ /* 0x002fca0000000072 */
[----:B------:R1:W-:Y:S01]  /*ac80*/  STG.E desc[UR36][R58.64], R114 ;  /* 0x000000723a007986 */ /* 0x0003e2000c101924 */
[----:B------:R-:W-:Y:S05]  /*ac90*/  @!P0 BRA `(.L_x_126) ;  /* 0x0000000000dc8947 */ /* 0x000fea0003800000 */
[----:B------:R-:W-:-:S13]  /*aca0*/  FSETP.NEU.AND P0, PT, |R79|, +INF , PT ;  /* 0x7f8000004f00780b */ /* 0x000fda0003f0d200 */
[----:B------:R-:W-:Y:S01]  /*acb0*/  @!P0 FMUL R22, RZ, R79 ;  /* 0x0000004fff168220 */ /* 0x000fe20000400000 */
[----:B------:R-:W-:Y:S01]  /*acc0*/  @!P0 MOV R78, RZ ;  /* 0x000000ff004e8202 */ /* 0x000fe20000000f00 */
[----:B------:R-:W-:Y:S06]  /*acd0*/  @!P0 BRA `(.L_x_126) ;  /* 0x0000000000cc8947 */ /* 0x000fec0003800000 */
[----:B------:R-:W-:Y:S01]  /*ace0*/  SHF.L.U32 R0, R79, 0x8, RZ ;  /* 0x000000084f007819 */ /* 0x000fe200000006ff */
[----:B------:R-:W-:Y:S01]  /*acf0*/  IMAD.MOV.U32 R12, RZ, RZ, RZ ;  /* 0x000000ffff0c7224 */ /* 0x000fe200078e00ff */
[----:B------:R-:W-:Y:S01]  /*ad00*/  MOV R13, R73 ;  /* 0x00000049000d7202 */ /* 0x000fe20000000f00 */
[----:B------:R-:W2:Y:S01]  /*ad10*/  LDCU.64 UR6, c[0x4][0x18] ;  /* 0x01000300ff0677ac */ /* 0x000ea20008000a00 */
[----:B------:R-:W-:Y:S01]  /*ad20*/  LOP3.LUT R23, R0, 0x80000000, RZ, 0xfc, !PT ;  /* 0x8000000000177812 */ /* 0x000fe200078efcff */
[----:B------:R-:W-:Y:S01]  /*ad30*/  UMOV UR5, URZ ;  /* 0x000000ff00057c82 */ /* 0x000fe20008000000 */
[----:B------:R-:W-:-:S05]  /*ad40*/  UMOV UR4, URZ ;  /* 0x000000ff00047c82 */ /* 0x000fca0008000000 */
.L_x_127:
        /* <DEDUP_REMOVED lines=44> */
.L_x_126:
[----:B------:R-:W-:Y:S05]  /*b010*/  BSYNC.RECONVERGENT B0 ;  /* 0x0000000000007941 */ /* 0x000fea0003800200 */
.L_x_125:
[----:B------:R-:W2:Y:S01]  /*b020*/  LDG.E R83, desc[UR36][R82.64] ;  /* 0x0000002452537981 */ /* 0x000ea2000c1e1900 */
[----:B------:R-:W-:Y:S01]  /*b030*/  FMUL R4, R22, R22 ;  /* 0x0000001616047220 */ /* 0x000fe20000400000 */
[C---:B------:R-:W-:Y:S01]  /*b040*/  LOP3.LUT R0, R78.reuse, 0x1, RZ, 0xc0, !PT ;  /* 0x000000014e007812 */ /* 0x040fe200078ec0ff */
[----:B------:R-:W-:Y:S01]  /*b050*/  BSSY.RECONVERGENT B0, `(.L_x_128) ;  /* 0x0000054000007945 */ /* 0x000fe20003800200 */
[----:B------:R-:W-:Y:S01]  /*b060*/  LOP3.LUT P1, RZ, R78, 0x2, RZ, 0xc0, !PT ;  /* 0x000000024eff7812 */ /* 0x000fe2000782c0ff */
[----:B------:R-:W-:Y:S01]  /*b070*/  FFMA R5, R4, R15, -0.0013887860113754868507 ;  /* 0xbab607ed04057423 */ /* 0x000fe2000000000f */
[----:B------:R-:W-:Y:S01]  /*b080*/  ISETP.NE.U32.AND P0, PT, R0, 0x1, PT ;  /* 0x000000010000780c */ /* 0x000fe20003f05070 */
[----:B------:R-:W-:-:S03]  /*b090*/  FADD R0, R24, -R111 ;  /* 0x8000006f18007221 */ /* 0x000fc60000000000 */
[----:B------:R-:W-:Y:S01]  /*b0a0*/  FSEL R5, R5, -0.00019574658654164522886, !P0 ;  /* 0xb94d415305057808 */ /* 0x000fe20004000000 */
[----:B------:R-:W-:Y:S01]  /*b0b0*/  FADD R79, R25, R0 ;  /* 0x00000000194f7221 */ /* 0x000fe20000000000 */
[----:B------:R-:W-:Y:S02]  /*b0c0*/  FSEL R7, R76, 0.0083327032625675201416, !P0 ;  /* 0x3c0885e44c077808 */ /* 0x000fe40004000000 */
        /* <DEDUP_REMOVED lines=9> */
[----:B------:R-:W3:Y:S01]  /*b160*/  F2I.NTZ R4, R4 ;  /* 0x0000000400047305 */ /* 0x000ee20000203100 */
[----:B------:R-:W-:Y:S01]  /*b170*/  @P1 FADD R5, RZ, -R5 ;  /* 0x80000005ff051221 */ /* 0x000fe20000000000 */
[----:B---3--:R-:W-:Y:S01]  /*b180*/  I2FP.F32.S32 R0, R4 ;  /* 0x0000000400007245 */ /* 0x008fe20000201400 */
[----:B------:R-:W-:Y:S02]  /*b190*/  IMAD.MOV.U32 R78, RZ, RZ, R4 ;  /* 0x000000ffff4e7224 */ /* 0x000fe400078e0004 */
[----:B--2---:R-:W-:Y:S02]  /*b1a0*/  FFMA R83, R14, R5, -R83 ;  /* 0x000000050e537223 */ /* 0x004fe40000000853 */
        /* <DEDUP_REMOVED lines=18> */
.L_x_130:
        /* <DEDUP_REMOVED lines=44> */
.L_x_129:
[----:B------:R-:W-:Y:S05]  /*b590*/  BSYNC.RECONVERGENT B0 ;  /* 0x0000000000007941 */ /* 0x000fea0003800200 */
.L_x_128:
        /* <DEDUP_REMOVED lines=32> */
.L_x_133:
[----:B--2---:R-:W-:Y:S01]  /*b7a0*/  IMAD.U32 R6, RZ, RZ, UR6 ;  /* 0x00000006ff067e24 */ /* 0x004fe2000f8e00ff */
        /* <DEDUP_REMOVED lines=43> */
.L_x_132:
[----:B------:R-:W-:Y:S05]  /*ba60*/  BSYNC.RECONVERGENT B0 ;  /* 0x0000000000007941 */ /* 0x000fea0003800200 */
.L_x_131:
[----:B------:R-:W2:Y:S01]  /*ba70*/  LDG.E R87, desc[UR36][R86.64] ;  /* 0x0000002456577981 */ /* 0x000ea2000c1e1900 */
[----:B------:R-:W-:Y:S01]  /*ba80*/  FMUL R4, R22, R22 ;  /* 0x0000001616047220 */ /* 0x000fe20000400000 */
[C---:B------:R-:W-:Y:S01]  /*ba90*/  LOP3.LUT R0, R78.reuse, 0x1, RZ, 0xc0, !PT ;  /* 0x000000014e007812 */ /* 0x040fe200078ec0ff */
[----:B------:R-:W-:Y:S01]  /*baa0*/  FADD R25, R25, R111 ;  /* 0x0000006f19197221 */ /* 0x000fe20000000000 */
[----:B------:R-:W-:Y:S01]  /*bab0*/  LOP3.LUT P1, RZ, R78, 0x2, RZ, 0xc0, !PT ;  /* 0x000000024eff7812 */ /* 0x000fe2000782c0ff */
[----:B------:R-:W-:Y:S01]  /*bac0*/  FFMA R5, R4, R15, -0.0013887860113754868507 ;  /* 0xbab607ed04057423 */ /* 0x000fe2000000000f */
[----:B------:R-:W-:Y:S01]  /*bad0*/  ISETP.NE.U32.AND P0, PT, R0, 0x1, PT ;  /* 0x000000010000780c */ /* 0x000fe20003f05070 */
[----:B------:R-:W-:Y:S01]  /*bae0*/  FADD R25, -R24, R25 ;  /* 0x0000001918197221 */ /* 0x000fe20000000100 */
[----:B------:R-:W-:Y:S02]  /*baf0*/  BSSY.RECONVERGENT B0, `(.L_x_134) ;  /* 0x000004f000007945 */ /* 0x000fe40003800200 */
[----:B------:R-:W-:Y:S01]  /*bb00*/  FSEL R5, R5, -0.00019574658654164522886, !P0 ;  /* 0xb94d415305057808 */ /* 0x000fe20004000000 */
[----:B------:R-:W-:Y:S01]  /*bb10*/  FMUL R25, R25, 1.8137990236282348633 ;  /* 0x3fe82a9119197820 */ /* 0x000fe20000400000 */
[----:B------:R-:W-:-:S02]  /*bb20*/  FSEL R7, R76, 0.0083327032625675201416, !P0 ;  /* 0x3c0885e44c077808 */ /* 0x000fc40004000000 */
[----:B------:R-:W-:-:S03]  /*bb30*/  FSEL R0, R22, 1, P0 ;  /* 0x3f80000016007808 */ /* 0x000fc60000000000 */
        /* <DEDUP_REMOVED lines=9> */
[-C--:B---3--:R-:W-:Y:S02]  /*bbd0*/  I2FP.F32.S32 R0, R4.reuse ;  /* 0x0000000400007245 */ /* 0x088fe40000201400 */
[----:B------:R-:W-:Y:S01]  /*bbe0*/  MOV R24, R4 ;  /* 0x0000000400187202 */ /* 0x000fe20000000f00 */
        /* <DEDUP_REMOVED lines=19> */
.L_x_136:
        /* <DEDUP_REMOVED lines=38> */
[----:B------:R-:W-:Y:S01]  /*bf80*/  IMAD.MOV R0, RZ, RZ, -R4 ;  /* 0x000000ffff007224 */ /* 0x000fe200078e0a04 */
[----:B------:R-:W-:-:S04]  /*bf90*/  ISETP.GE.AND P2, PT, R23, RZ, PT ;  /* 0x000000ff1700720c */ /* 0x000fc80003f46270 */
[----:B------:R-:W-:Y:S01]  /*bfa0*/  @!P1 MOV R4, R0 ;  /* 0x0000000000049202 */ /* 0x000fe20000000f00 */
[----:B--2---:R-:W-:-:S10]  /*bfb0*/  DMUL R6, R12, UR4 ;  /* 0x000000040c067c28 */ /* 0x004fd40008000000 */
[----:B------:R-:W2:Y:S02]  /*bfc0*/  F2F.F32.F64 R6, R6 ;  /* 0x0000000600067310 */ /* 0x000ea40000301000 */
[----:B--2---:R-:W-:-:S07]  /*bfd0*/  FSEL R0, -R6, R6, !P2 ;  /* 0x0000000606007208 */ /* 0x004fce0005000100 */
.L_x_135:
[----:B------:R-:W-:Y:S05]  /*bfe0*/  BSYNC.RECONVERGENT B0 ;  /* 0x0000000000007941 */ /* 0x000fea0003800200 */
.L_x_134:
[----:B------:R-:W2:Y:S01]  /*bff0*/  LDG.E R89, desc[UR36][R88.64] ;  /* 0x0000002458597981 */ /* 0x000ea2000c1e1900 */
[----:B------:R-:W-:Y:S01]  /*c000*/  LOP3.LUT R6, R4, 0x1, RZ, 0xc0, !PT ;  /* 0x0000000104067812 */ /* 0x000fe200078ec0ff */
[----:B------:R-:W-:Y:S01]  /*c010*/  FMUL R5, R0, R0 ;  /* 0x0000000000057220 */ /* 0x000fe20000400000 */
[----:B------:R-:W-:Y:S01]  /*c020*/  IADD3 R4, PT, PT, R4, 0x1, RZ ;  /* 0x0000000104047810 */ /* 0x000fe20007ffe0ff */
[----:B------:R-:W-:Y:S01]  /*c030*/  BSSY.RECONVERGENT B0, `(.L_x_137) ;  /* 0x0000048000007945 */ /* 0x000fe20003800200 */
[----:B------:R-:W-:Y:S01]  /*c040*/  ISETP.NE.U32.AND P1, PT, R6, 0x1, PT ;  /* 0x000000010600780c */ /* 0x000fe20003f25070 */
[----:B------:R-:W-:Y:S01]  /*c050*/  FFMA R6, R5, R15, -0.0013887860113754868507 ;  /* 0xbab607ed05067423 */ /* 0x000fe2000000000f */
[----:B------:R-:W-:Y:S02]  /*c060*/  LOP3.LUT P2, RZ, R4, 0x2, RZ, 0xc0, !PT ;  /* 0x0000000204ff7812 */ /* 0x000fe4000784c0ff */
[----:B------:R-:W-:Y:S02]  /*c070*/  FSEL R12, R75, 0.041666727513074874878, !P1 ;  /* 0x3d2aaabb4b0c7808 */ /* 0x000fe40004800000 */
[----:B------:R-:W-:-:S02]  /*c080*/  FSEL R6, R6, -0.00019574658654164522886, P1 ;  /* 0xb94d415306067808 */ /* 0x000fc40000800000 */
        /* <DEDUP_REMOVED lines=22> */
.L_x_139:
        /* <DEDUP_REMOVED lines=11> */
[----:B--2---:R-:W-:Y:S01]  /*c2a0*/  VIADD R13, R13, 0x4 ;  /* 0x000000040d0d7836 */ /* 0x004fe20000000000 */
        /* <DEDUP_REMOVED lines=32> */
.L_x_138:
[----:B------:R-:W-:Y:S05]  /*c4b0*/  BSYNC.RECONVERGENT B0 ;  /* 0x0000000000007941 */ /* 0x000fea0003800200 */
.L_x_137:
[----:B------:R-:W2:Y:S01]  /*c4c0*/  LDG.E R91, desc[UR36][R90.64] ;  /* 0x000000245a5b7981 */ /* 0x000ea2000c1e1900 */
[----:B------:R-:W-:Y:S01]  /*c4d0*/  FMUL R4, R22, R22 ;  /* 0x0000001616047220 */ /* 0x000fe20000400000 */
[C---:B------:R-:W-:Y:S02]  /*c4e0*/  LOP3.LUT R0, R24.reuse, 0x1, RZ, 0xc0, !PT ;  /* 0x0000000118007812 */ /* 0x040fe400078ec0ff */
[----:B------:R-:W-:Y:S01]  /*c4f0*/  LOP3.LUT P1, RZ, R24, 0x2, RZ, 0xc0, !PT ;  /* 0x0000000218ff7812 */ /* 0x000fe2000782c0ff */
[----:B------:R-:W-:Y:S01]  /*c500*/  FFMA R15, R4, R15, -0.0013887860113754868507 ;  /* 0xbab607ed040f7423 */ /* 0x000fe2000000000f */
[----:B------:R-:W-:-:S04]  /*c510*/  ISETP.NE.U32.AND P0, PT, R0, 0x1, PT ;  /* 0x000000010000780c */ /* 0x000fc80003f05070 */
[----:B------:R-:W-:Y:S02]  /*c520*/  FSEL R5, R76, 0.0083327032625675201416, !P0 ;  /* 0x3c0885e44c057808 */ /* 0x000fe40004000000 */
[----:B------:R-:W-:Y:S02]  /*c530*/  FSEL R15, R15, -0.00019574658654164522886, !P0 ;  /* 0xb94d41530f0f7808 */ /* 0x000fe40004000000 */
[----:B------:R-:W-:Y:S02]  /*c540*/  FSEL R6, -R77, -0.16666662693023681641, !P0 ;  /* 0xbe2aaaa84d067808 */ /* 0x000fe40004000100 */
[----:B------:R-:W-:Y:S01]  /*c550*/  FSEL R0, R22, 1, P0 ;  /* 0x3f80000016007808 */ /* 0x000fe20000000000 */
[----:B------:R-:W-:-:S04]  /*c560*/  FFMA R5, R4, R15, R5 ;  /* 0x0000000f04057223 */ /* 0x000fc80000000005 */
[C---:B------:R-:W-:Y:S01]  /*c570*/  FFMA R6, R4.reuse, R5, R6 ;  /* 0x0000000504067223 */ /* 0x040fe20000000006 */
[----:B------:R-:W-:-:S04]  /*c580*/  FFMA R5, R4, R0, RZ ;  /* 0x0000000004057223 */ /* 0x000fc800000000ff */
[----:B------:R-:W-:-:S04]  /*c590*/  FFMA R5, R5, R6, R0 ;  /* 0x0000000605057223 */ /* 0x000fc80000000000 */
[----:B------:R-:W-:-:S04]  /*c5a0*/  @P1 FADD R5, RZ, -R5 ;  /* 0x80000005ff051221 */ /* 0x000fc80000000000 */
[----:B--2---:R-:W-:-:S04]  /*c5b0*/  FFMA R91, R14, R5, -R91 ;  /* 0x000000050e5b7223 */ /* 0x004fc8000000085b */
[----:B------:R-:W-:-:S05]  /*c5c0*/  FFMA R91, R91, R91, R114 ;  /* 0x0000005b5b5b7223 */ /* 0x000fca0000000072 */
[----:B------:R2:W-:Y:S04]  /*c5d0*/  STG.E desc[UR36][R58.64], R91 ;  /* 0x0000005b3a007986 */ /* 0x0005e8000c101924 */
[----:B------:R-:W3:Y:S04]  /*c5e0*/  LDG.E R2, desc[UR36][R2.64] ;  /* 0x0000002402027981 */ /* 0x000ee8000c1e1900 */
[----:B------:R-:W3:Y:S04]  /*c5f0*/  LDG.E R43, desc[UR36][R42.64] ;  /* 0x000000242a2b7981 */ /* 0x000ee8000c1e1900 */
[----:B------:R-:W4:Y:S04]  /*c600*/  LDG.E R17, desc[UR36][R16.64] ;  /* 0x0000002410117981 */ /* 0x000f28000c1e1900 */
[----:B------:R-:W5:Y:S04]  /*c610*/  LDG.E R0, desc[UR36][R40.64] ;  /* 0x0000002428007981 */ /* 0x000f68000c1e1900 */
[----:B------:R-:W2:Y:S04]  /*c620*/  LDG.E R18, desc[UR36][R18.64] ;  /* 0x0000002412127981 */ /* 0x000ea8000c1e1900 */
        /* <DEDUP_REMOVED lines=13> */
[----:B------:R-:W2:Y:S01]  /*c700*/  LDG.E R54, desc[UR36][R54.64] ;  /* 0x0000002436367981 */ /* 0x000ea2000c1e1900 */
[----:B------:R-:W-:Y:S01]  /*c710*/  BSSY.RECONVERGENT B2, `(.L_x_140) ;  /* 0x0000034000027945 */ /* 0x000fe20003800200 */
[----:B---3--:R-:W-:-:S04]  /*c720*/  FMUL R4, R2, R43 ;  /* 0x0000002b02047220 */ /* 0x008fc80000400000 */
[C---:B----4-:R-:W-:Y:S01]  /*c730*/  FMUL R6, R17.reuse, R4 ;  /* 0x0000000411067220 */ /* 0x050fe20000400000 */
[----:B-----5:R-:W-:-:S03]  /*c740*/  FMUL R0, R17, R0 ;  /* 0x0000000011007220 */ /* 0x020fc60000400000 */
[C---:B------:R-:W-:Y:S01]  /*c750*/  FFMA R3, R17.reuse, R4, R6 ;  /* 0x0000000411037223 */ /* 0x040fe20000000006 */
[----:B------:R-:W-:Y:S01]  /*c760*/  FFMA R0, R17, -R0, RZ ;  /* 0x8000000011007223 */ /* 0x000fe200000000ff */
[----:B--2---:R-:W-:-:S03]  /*c770*/  FMUL R4, R18, R47 ;  /* 0x0000002f12047220 */ /* 0x004fc60000400000 */
[----:B------:R-:W-:Y:S01]  /*c780*/  FADD R3, R0, -R3 ;  /* 0x8000000300037221 */ /* 0x000fe20000000000 */
[----:B------:R-:W-:Y:S01]  /*c790*/  FMUL R45, R2, R45 ;  /* 0x0000002d022d7220 */ /* 0x000fe20000400000 */
[CC--:B------:R-:W-:Y:S01]  /*c7a0*/  FMUL R0, R17.reuse, R4.reuse ;  /* 0x0000000411007220 */ /* 0x0c0fe20000400000 */
[----:B------:R-:W-:Y:S02]  /*c7b0*/  FMUL R49, R18, R49 ;  /* 0x0000003112317220 */ /* 0x000fe40000400000 */
[C---:B------:R-:W-:Y:S01]  /*c7c0*/  FFMA R3, R2.reuse, -R45, R3 ;  /* 0x8000002d02037223 */ /* 0x040fe20000000003 */
[----:B------:R-:W-:Y:S01]  /*c7d0*/  FFMA R0, R17, R4, R0 ;  /* 0x0000000411007223 */ /* 0x000fe20000000000 */
[----:B------:R-:W-:-:S03]  /*c7e0*/  FMUL R5, R2, R49 ;  /* 0x0000003102057220 */ /* 0x000fc60000400000 */
[----:B------:R-:W-:Y:S01]  /*c7f0*/  FADD R0, R3, -R0 ;  /* 0x8000000003007221 */ /* 0x000fe20000000000 */
[----:B------:R-:W-:Y:S01]  /*c800*/  FFMA R5, R2, R49, R5 ;  /* 0x0000003102057223 */ /* 0x000fe20000000005 */
[----:B------:R-:W-:-:S03]  /*c810*/  FMUL R4, R20, R61 ;  /* 0x0000003d14047220 */ /* 0x000fc60000400000 */
[----:B------:R-:W-:Y:S01]  /*c820*/  FADD R5, R0, -R5 ;  /* 0x8000000500057221 */ /* 0x000fe20000000000 */
[----:B------:R-:W-:Y:S01]  /*c830*/  FMUL R53, R18, R53 ;  /* 0x0000003512357220 */ /* 0x000fe20000400000 */
[CC--:B------:R-:W-:Y:S01]  /*c840*/  FMUL R0, R17.reuse, R4.reuse ;  /* 0x0000000411007220 */ /* 0x0c0fe20000400000 */
[----:B------:R-:W-:Y:S02]  /*c850*/  FMUL R65, R20, R65 ;  /* 0x0000004114417220 */ /* 0x000fe40000400000 */
[----:B------:R-:W-:Y:S01]  /*c860*/  FFMA R5, R18, -R53, R5 ;  /* 0x8000003512057223 */ /* 0x000fe20000000005 */
[----:B------:R-:W-:Y:S01]  /*c870*/  FFMA R0, R17, R4, R0 ;  /* 0x0000000411007223 */ /* 0x000fe20000000000 */
[----:B------:R-:W-:Y:S01]  /*c880*/  FMUL R3, R2, R65 ;  /* 0x0000004102037220 */ /* 0x000fe20000400000 */
[----:B------:R-:W-:Y:S02]  /*c890*/  FMUL R69, R20, R69 ;  /* 0x0000004514457220 */ /* 0x000fe40000400000 */
[----:B------:R-:W-:Y:S01]  /*c8a0*/  FADD R0, R5, -R0 ;  /* 0x8000000005007221 */ /* 0x000fe20000000000 */
[----:B------:R-:W-:Y:S01]  /*c8b0*/  FFMA R3, R2, R65, R3 ;  /* 0x0000004102037223 */ /* 0x000fe20000000003 */
[----:B------:R-:W-:Y:S01]  /*c8c0*/  FMUL R5, R18, R69 ;  /* 0x0000004512057220 */ /* 0x000fe20000400000 */
[----:B------:R-:W-:-:S02]  /*c8d0*/  FMUL R71, R20, R71 ;  /* 0x0000004714477220 */ /* 0x000fc40000400000 */
[----:B------:R-:W-:Y:S01]  /*c8e0*/  FADD R0, R0, -R3 ;  /* 0x8000000300007221 */ /* 0x000fe20000000000 */
[----:B------:R-:W-:Y:S01]  /*c8f0*/  FFMA R5, R18, R69, R5 ;  /* 0x0000004512057223 */ /* 0x000fe20000000005 */
[----:B------:R-:W-:-:S03]  /*c900*/  FMUL R50, R17, R50 ;  /* 0x0000003211327220 */ /* 0x000fc60000400000 */
[----:B------:R-:W-:-:S04]  /*c910*/  FADD R5, R0, -R5 ;  /* 0x8000000500057221 */ /* 0x000fc80000000000 */
[----:B------:R-:W-:-:S04]  /*c920*/  FFMA R5, R20, -R71, R5 ;  /* 0x8000004714057223 */ /* 0x000fc80000000005 */
[----:B------:R-:W-:Y:S01]  /*c930*/  FFMA R5, R5, 0.5, R50 ;  /* 0x3f00000005057823 */ /* 0x000fe20000000032 */
[----:B------:R-:W-:-:S03]  /*c940*/  FADD R25, -R91, R54 ;  /* 0x000000365b197221 */ /* 0x000fc60000000100 */
[----:B------:R-:W-:Y:S01]  /*c950*/  FFMA R5, R2, R56, R5 ;  /* 0x0000003802057223 */ /* 0x000fe20000000005 */
[----:B------:R-:W-:-:S03]  /*c960*/  FMUL R25, R25, 0.5 ;  /* 0x3f00000019197820 */ /* 0x000fc60000400000 */
[----:B------:R-:W-:-:S04]  /*c970*/  FFMA R5, R18, R62, R5 ;  /* 0x0000003e12057223 */ /* 0x000fc80000000005 */
[----:B------:R-:W-:-:S04]  /*c980*/  FFMA R66, R20, R66, R5 ;  /* 0x0000004214427223 */ /* 0x000fc80000000005 */
[----:B------:R-:W2:Y:S08]  /*c990*/  MUFU.RCP R3, R66 ;  /* 0x0000004200037308 */ /* 0x000eb00000001000 */
[----:B------:R-:W3:Y:S01]  /*c9a0*/  FCHK P0, R25, R66 ;  /* 0x0000004219007302 */ /* 0x000ee20000000000 */
[----:B--2---:R-:W-:-:S04]  /*c9b0*/  FFMA R0, -R66, R3, 1 ;  /* 0x3f80000042007423 */ /* 0x004fc80000000103 */
[----:B------:R-:W-:-:S04]  /*c9c0*/  FFMA R0, R3, R0, R3 ;  /* 0x0000000003007223 */ /* 0x000fc80000000003 */
[----:B------:R-:W-:-:S04]  /*c9d0*/  FFMA R3, R25, R0, RZ ;  /* 0x0000000019037223 */ /* 0x000fc800000000ff */
[----:B------:R-:W-:-:S04]  /*c9e0*/  FFMA R2, -R66, R3, R25 ;  /* 0x0000000342027223 */ /* 0x000fc80000000119 */
[----:B------:R-:W-:Y:S01]  /*c9f0*/  FFMA R2, R0, R2, R3 ;  /* 0x0000000200027223 */ /* 0x000fe20000000003 */
[----:B---3--:R-:W-:Y:S06]  /*ca00*/  @!P0 BRA `(.L_x_141) ;  /* 0x0000000000108947 */ /* 0x008fec0003800000 */
[----:B------:R-:W-:Y:S02]  /*ca10*/  MOV R22, R66 ;  /* 0x0000004200167202 */ /* 0x000fe40000000f00 */
[----:B------:R-:W-:-:S07]  /*ca20*/  MOV R110, 0xca40 ;  /* 0x0000ca40006e7802 */ /* 0x000fce0000000f00 */
[----:B01----:R-:W-:Y:S05]  /*ca30*/  CALL.REL.NOINC `($__internal_1_$__cuda_sm3x_div_rn_noftz_f32_slowpath) ;  /* 0x0000000800e47944 */ /* 0x003fea0003c00000 */
[----:B------:R-:W-:-:S07]  /*ca40*/  MOV R2, R22 ;  /* 0x0000001600027202 */ /* 0x000fce0000000f00 */
.L_x_141:
[----:B------:R-:W-:Y:S05]  /*ca50*/  BSYNC.RECONVERGENT B2 ;  /* 0x0000000000027941 */ /* 0x000fea0003800200 */
.L_x_140:
[----:B------:R-:W2:Y:S01]  /*ca60*/  LDCU UR4, c[0x0][0x3a4] ;  /* 0x00007480ff0477ac */ /* 0x000ea20008000800 */
[----:B------:R-:W-:Y:S01]  /*ca70*/  BSSY.RECONVERGENT B6, `(.L_x_142) ;  /* 0x0000052000067945 */ /* 0x000fe20003800200 */
[----:B--2---:R-:W-:-:S04]  /*ca80*/  FSETP.GT.AND P0, PT, R2, UR4, PT ;  /* 0x0000000402007c0b */ /* 0x004fc8000bf04000 */
[----:B------:R-:W-:-:S13]  /*ca90*/  FSETP.LEU.OR P0, PT, R25, RZ, !P0 ;  /* 0x000000ff1900720b */ /* 0x000fda000470b400 */
[----:B------:R-:W-:Y:S05]  /*caa0*/  @P0 BRA `(.L_x_143) ;  /* 0x0000000400200947 */ /* 0x000fea0003800000 */
[----:B------:R-:W2:Y:S01]  /*cab0*/  LDG.E R9, desc[UR36][R8.64] ;  /* 0x0000002408097981 */ /* 0x000ea2000c1e1900 */
[----:B------:R-:W-:Y:S01]  /*cac0*/  ISETP.NE.AND P0, PT, R72, RZ, PT ;  /* 0x000000ff4800720c */ /* 0x000fe20003f05270 */
[----:B------:R-:W-:Y:S02]  /*cad0*/  BSSY.RECONVERGENT B7, `(.L_x_144) ;  /* 0x000001c000077945 */ /* 0x000fe40003800200 */
[----:B--2---:R2:W-:Y:S10]  /*cae0*/  STG.E desc[UR36][R30.64], R9 ;  /* 0x000000091e007986 */ /* 0x0045f4000c101924 */
[----:B------:R-:W-:Y:S05]  /*caf0*/  @P0 BRA `(.L_x_145) ;  /* 0x00000000005c0947 */ /* 0x000fea0003800000 */
[----:B------:R-:W-:Y:S01]  /*cb00*/  MOV R16, 0x0 ;  /* 0x0000000000107802 */ /* 0x000fe20000000f00 */
[----:B------:R-:W3:Y:S01]  /*cb10*/  LDCU.64 UR4, c[0x4][0x8] ;  /* 0x01000100ff0477ac */ /* 0x000ee20008000a00 */
[----:B------:R-:W-:Y:S02]  /*cb20*/  CS2R R6, SRZ ;  /* 0x0000000000067805 */ /* 0x000fe4000001ff00 */
[----:B--2---:R2:W4:Y:S01]  /*cb30*/  LDC.64 R8, c[0x4][R16] ;  /* 0x0100000010087b82 */ /* 0x0045220000000a00 */
[----:B---3--:R-:W-:Y:S02]  /*cb40*/  MOV R4, UR4 ;  /* 0x0000000400047c02 */ /* 0x008fe40008000f00 */
[----:B--2---:R-:W-:-:S07]  /*cb50*/  MOV R5, UR5 ;  /* 0x0000000500057c02 */ /* 0x004fce0008000f00 */
[----:B------:R-:W-:-:S07]  /*cb60*/  LEPC R20, `(.L_x_146) ;  /* 0x000000001014794e */ /* 0x000fce0000000000 */
[----:B01--4-:R-:W-:Y:S05]  /*cb70*/  CALL.ABS.NOINC R8 ;  /* 0x0000000008007343 */ /* 0x013fea0003c00000 */
.L_x_146:
[----:B------:R-:W0:Y:S01]  /*cb80*/  LDC R3, c[0x0][0x408] ;  /* 0x00010200ff037b82 */ /* 0x000e220000000800 */
[----:B------:R-:W1:Y:S07]  /*cb90*/  LDCU.64 UR4, c[0x4][0x8] ;  /* 0x01000100ff0477ac */ /* 0x000e6e0008000a00 */
[----:B------:R-:W0:Y:S08]  /*cba0*/  LDC.64 R8, c[0x0][0x3c0] ;  /* 0x0000f000ff087b82 */ /* 0x000e300000000a00 */
[----:B------:R-:W2:Y:S01]  /*cbb0*/  LDC.64 R10, c[0x0][0x3b8] ;  /* 0x0000ee00ff0a7b82 */ /* 0x000ea20000000a00 */
[----:B0-----:R-:W-:-:S06]  /*cbc0*/  IMAD.WIDE R8, R3, 0x4, R8 ;  /* 0x0000000403087825 */ /* 0x001fcc00078e0208 */
[----:B------:R-:W3:Y:S01]  /*cbd0*/  LDG.E R8, desc[UR36][R8.64] ;  /* 0x0000002408087981 */ /* 0x000ee2000c1e1900 */
[----:B------:R-:W0:Y:S01]  /*cbe0*/  LDC.64 R16, c[0x4][R16] ;  /* 0x0100000010107b82 */ /* 0x000e220000000a00 */
[----:B--2---:R-:W-:Y:S01]  /*cbf0*/  IMAD.WIDE R10, R3, 0x4, R10 ;  /* 0x00000004030a7825 */ /* 0x004fe200078e020a */
[----:B-1----:R-:W-:Y:S02]  /*cc00*/  MOV R5, UR5 ;  /* 0x0000000500057c02 */ /* 0x002fe40008000f00 */
[----:B------:R-:W-:Y:S01]  /*cc10*/  CS2R R6, SRZ ;  /* 0x0000000000067805 */ /* 0x000fe2000001ff00 */
[----:B------:R-:W-:Y:S01]  /*cc20*/  IMAD.U32 R4, RZ, RZ, UR4 ;  /* 0x00000004ff047e24 */ /* 0x000fe2000f8e00ff */
[----:B0--3--:R1:W-:Y:S06]  /*cc30*/  STG.E desc[UR36][R10.64], R8 ;  /* 0x000000080a007986 */ /* 0x0093ec000c101924 */
[----:B------:R-:W-:-:S07]  /*cc40*/  LEPC R20, `(.L_x_147) ;  /* 0x000000001014794e */ /* 0x000fce0000000000 */
[----:B-1----:R-:W-:Y:S05]  /*cc50*/  CALL.ABS.NOINC R16 ;  /* 0x0000000010007343 */ /* 0x002fea0003c00000 */
.L_x_147:
[----:B------:R-:W-:Y:S05]  /*cc60*/  BRA `(.L_x_148) ;  /* 0x0000000000087947 */ /* 0x000fea0003800000 */
.L_x_145:
[----:B------:R-:W3:Y:S04]  /*cc70*/  LDG.E R11, desc[UR36][R10.64] ;  /* 0x000000240a0b7981 */ /* 0x000ee8000c1e1900 */
[----:B---3--:R3:W-:Y:S02]  /*cc80*/  STG.E desc[UR36][R32.64], R11 ;  /* 0x0000000b20007986 */ /* 0x0087e4000c101924 */
.L_x_148:
[----:B------:R-:W-:Y:S05]  /*cc90*/  BSYNC.RECONVERGENT B7 ;  /* 0x0000000000077941 */ /* 0x000fea0003800200 */
.L_x_144:
[----:B------:R-:W4:Y:S01]  /*cca0*/  LDG.E R107, desc[UR36][R106.64] ;  /* 0x000000246a6b7981 */ /* 0x000f22000c1e1900 */
[----:B------:R-:W-:Y:S01]  /*ccb0*/  ISETP.NE.AND P0, PT, R72, RZ, PT ;  /* 0x000000ff4800720c */ /* 0x000fe20003f05270 */
[----:B------:R-:W-:Y:S02]  /*ccc0*/  BSSY.RECONVERGENT B7, `(.L_x_149) ;  /* 0x000000b000077945 */ /* 0x000fe40003800200 */
[----:B----4-:R4:W-:Y:S10]  /*ccd0*/  STG.E desc[UR36][R34.64], R107 ;  /* 0x0000006b22007986 */ /* 0x0109f4000c101924 */
[----:B------:R-:W-:Y:S05]  /*cce0*/  @P0 BRA `(.L_x_150) ;  /* 0x0000000000200947 */ /* 0x000fea0003800000 */
[----:B------:R-:W-:Y:S01]  /*ccf0*/  MOV R0, 0x0 ;  /* 0x0000000000007802 */ /* 0x000fe20000000f00 */
[----:B------:R-:W5:Y:S01]  /*cd00*/  LDCU.64 UR4, c[0x4][0x8] ;  /* 0x01000100ff0477ac */ /* 0x000f620008000a00 */
[----:B------:R-:W-:Y:S02]  /*cd10*/  CS2R R6, SRZ ;  /* 0x0000000000067805 */ /* 0x000fe4000001ff00 */
[----:B--2---:R2:W0:Y:S01]  /*cd20*/  LDC.64 R8, c[0x4][R0] ;  /* 0x0100000000087b82 */ /* 0x0044220000000a00 */
[----:B-----5:R-:W-:Y:S02]  /*cd30*/  MOV R4, UR4 ;  /* 0x0000000400047c02 */ /* 0x020fe40008000f00 */
[----:B--2---:R-:W-:-:S07]  /*cd40*/  MOV R5, UR5 ;  /* 0x0000000500057c02 */ /* 0x004fce0008000f00 */
[----:B------:R-:W-:-:S07]  /*cd50*/  LEPC R20, `(.L_x_150) ;  /* 0x000000001014794e */ /* 0x000fce0000000000 */
[----:B01-34-:R-:W-:Y:S05]  /*cd60*/  CALL.ABS.NOINC R8 ;  /* 0x0000000008007343 */ /* 0x01bfea0003c00000 */
.L_x_150:
[----:B------:R-:W-:Y:S05]  /*cd70*/  BSYNC.RECONVERGENT B7 ;  /* 0x0000000000077941 */ /* 0x000fea0003800200 */
.L_x_149:
[----:B------:R-:W5:Y:S01]  /*cd80*/  LDG.E R109, desc[UR36][R108.64] ;  /* 0x000000246c6d7981 */ /* 0x000f62000c1e1900 */
[----:B------:R-:W-:Y:S01]  /*cd90*/  ISETP.NE.AND P0, PT, R72, RZ, PT ;  /* 0x000000ff4800720c */ /* 0x000fe20003f05270 */
[----:B------:R-:W-:Y:S02]  /*cda0*/  BSSY.RECONVERGENT B7, `(.L_x_151) ;  /* 0x000000b000077945 */ /* 0x000fe40003800200 */
[----:B-----5:R0:W-:Y:S10]  /*cdb0*/  STG.E desc[UR36][R36.64], R109 ;  /* 0x0000006d24007986 */ /* 0x0201f4000c101924 */
        /* <DEDUP_REMOVED lines=9> */
.L_x_152:
[----:B------:R-:W-:Y:S05]  /*ce50*/  BSYNC.RECONVERGENT B7 ;  /* 0x0000000000077941 */ /* 0x000fea0003800200 */
.L_x_151:
[----:B------:R-:W5:Y:S02]  /*ce60*/  LDCU UR4, c[0x0][0x3a8] ;  /* 0x00007500ff0477ac */ /* 0x000f640008000800 */
[----:B-----5:R-:W-:-:S13]  /*ce70*/  FSETP.GT.AND P0, PT, R2, UR4, PT ;  /* 0x0000000402007c0b */ /* 0x020fda000bf04000 */
[----:B------:R-:W-:Y:S05]  /*ce80*/  @!P0 BRA `(.L_x_153) ;  /* 0x00000000001c8947 */ /* 0x000fea0003800000 */
[----:B------:R-:W5:Y:S01]  /*ce90*/  LDG.E R0, desc[UR36][R38.64] ;  /* 0x0000002426007981 */ /* 0x000f62000c1e1900 */
[----:B------:R-:W5:Y:S01]  /*cea0*/  LDCU UR4, c[0x0][0x3ac] ;  /* 0x00007580ff0477ac */ /* 0x000f620008000800 */
[----:B------:R-:W-:Y:S02]  /*ceb0*/  HFMA2 R14, -RZ, RZ, 0, 5.9604644775390625e-08 ;  /* 0x00000001ff0e7431 */ /* 0x000fe400000001ff */
[----:B-----5:R-:W-:-:S05]  /*cec0*/  FMUL R3, R0, UR4 ;  /* 0x0000000400037c20 */ /* 0x020fca0008400000 */
[----:B------:R0:W-:Y:S04]  /*ced0*/  STG.E desc[UR36][R38.64], R3 ;  /* 0x0000000326007986 */ /* 0x0001e8000c101924 */
[----:B------:R0:W-:Y:S01]  /*cee0*/  STG.E.U8 desc[UR36][R28.64], R14 ;  /* 0x0000000e1c007986 */ /* 0x0001e2000c101124 */
[----:B------:R-:W-:Y:S05]  /*cef0*/  BRA `(.L_x_154) ;  /* 0x0000000000247947 */ /* 0x000fea0003800000 */
.L_x_153:
[----:B------:R-:W-:-:S05]  /*cf00*/  MOV R14, 0x2 ;  /* 0x00000002000e7802 */ /* 0x000fca0000000f00 */
[----:B------:R0:W-:Y:S01]  /*cf10*/  STG.E.U8 desc[UR36][R28.64], R14 ;  /* 0x0000000e1c007986 */ /* 0x0001e2000c101124 */
[----:B------:R-:W-:Y:S05]  /*cf20*/  BRA `(.L_x_154) ;  /* 0x0000000000187947 */ /* 0x000fea0003800000 */
.L_x_143:
[----:B------:R-:W2:Y:S01]  /*cf30*/  LDG.E R0, desc[UR36][R38.64] ;  /* 0x0000002426007981 */ /* 0x000ea2000c1e1900 */
[----:B------:R-:W2:Y:S01]  /*cf40*/  LDCU UR4, c[0x0][0x3b0] ;  /* 0x00007600ff0477ac */ /* 0x000ea20008000800 */
[----:B------:R-:W-:Y:S02]  /*cf50*/  HFMA2 R14, -RZ, RZ, 0, 2.384185791015625e-07 ;  /* 0x00000004ff0e7431 */ /* 0x000fe400000001ff */
[----:B--2---:R-:W-:-:S05]  /*cf60*/  FMUL R3, R0, UR4 ;  /* 0x0000000400037c20 */ /* 0x004fca0008400000 */
[----:B------:R2:W-:Y:S04]  /*cf70*/  STG.E desc[UR36][R38.64], R3 ;  /* 0x0000000326007986 */ /* 0x0005e8000c101924 */
[----:B------:R2:W-:Y:S02]  /*cf80*/  STG.E.U8 desc[UR36][R28.64], R14 ;  /* 0x0000000e1c007986 */ /* 0x0005e4000c101124 */
.L_x_154:
[----:B------:R-:W-:Y:S05]  /*cf90*/  BSYNC.RECONVERGENT B6 ;  /* 0x0000000000067941 */ /* 0x000fea0003800200 */
.L_x_142:
[----:B------:R-:W-:Y:S01]  /*cfa0*/  FSETP.GEU.AND P0, PT, R66, RZ, PT ;  /* 0x000000ff4200720b */ /* 0x000fe20003f0e000 */
[----:B------:R-:W-:Y:S01]  /*cfb0*/  BSSY.RECONVERGENT B0, `(.L_x_155) ;  /* 0x000000a000007945 */ /* 0x000fe20003800200 */
[----:B------:R-:W-:-:S11]  /*cfc0*/  ISETP.NE.AND P1, PT, R72, RZ, PT ;  /* 0x000000ff4800720c */ /* 0x000fd60003f25270 */
[----:B------:R-:W-:Y:S05]  /*cfd0*/  @P0 BRA `(.L_x_156) ;  /* 0x00000000001c0947 */ /* 0x000fea0003800000 */
[----:B------:R-:W0:Y:S01]  /*cfe0*/  LDG.E R0, desc[UR36][R38.64] ;  /* 0x0000002426007981 */ /* 0x000e22000c1e1900 */
[----:B------:R-:W0:Y:S02]  /*cff0*/  LDCU UR4, c[0x0][0x3b0] ;  /* 0x00007600ff0477ac */ /* 0x000e240008000800 */
[----:B0-2---:R-:W-:-:S05]  /*d000*/  FMUL R3, R0, UR4 ;  /* 0x0000000400037c20 */ /* 0x005fca0008400000 */
[----:B------:R0:W-:Y:S04]  /*d010*/  STG.E desc[UR36][R38.64], R3 ;  /* 0x0000000326007986 */ /* 0x0001e8000c101924 */
[----:B------:R-:W2:Y:S02]  /*d020*/  LDG.E.U8 R0, desc[UR36][R28.64] ;  /* 0x000000241c007981 */ /* 0x000ea4000c1e1100 */
[----:B--2---:R-:W-:-:S05]  /*d030*/  LOP3.LUT R5, R0, 0x8, RZ, 0xfc, !PT ;  /* 0x0000000800057812 */ /* 0x004fca00078efcff */
[----:B------:R0:W-:Y:S02]  /*d040*/  STG.E.U8 desc[UR36][R28.64], R5 ;  /* 0x000000051c007986 */ /* 0x0001e4000c101124 */
.L_x_156:
[----:B------:R-:W-:Y:S05]  /*d050*/  BSYNC.RECONVERGENT B0 ;  /* 0x0000000000007941 */ /* 0x000fea0003800200 */
.L_x_155:
[----:B------:R-:W-:Y:S04]  /*d060*/  BSSY.RECONVERGENT B6, `(.L_x_157) ;  /* 0x0000012000067945 */ /* 0x000fe80003800200 */
[----:B------:R-:W-:Y:S05]  /*d070*/  @P1 BRA `(.L_x_158) ;  /* 0x0000000000401947 */ /* 0x000fea0003800000 */
[----:B------:R-:W5:Y:S01]  /*d080*/  LDC.64 R6, c[0x0][0x3e0] ;  /* 0x0000f800ff067b82 */ /* 0x000f620000000a00 */
[----:B--2---:R-:W-:Y:S08]  /*d090*/  F2F.F64.F32 R8, R2 ;  /* 0x0000000200087310 */ /* 0x004ff00000201800 */
[----:B---3--:R-:W2:Y:S01]  /*d0a0*/  F2F.F64.F32 R10, R25 ;  /* 0x00000019000a7310 */ /* 0x008ea20000201800 */
[----:B0-----:R-:W-:Y:S01]  /*d0b0*/  MOV R3, 0x0 ;  /* 0x0000000000037802 */ /* 0x001fe20000000f00 */
[----:B------:R-:W0:Y:S01]  /*d0c0*/  LDCU.64 UR4, c[0x4][0x10] ;  /* 0x01000200ff0477ac */ /* 0x000e220008000a00 */
[----:B-----5:R3:W5:Y:S02]  /*d0d0*/  LDG.E R0, desc[UR36][R6.64] ;  /* 0x0000002406007981 */ /* 0x020764000c1e1900 */
[----:B------:R1:W1:Y:S02]  /*d0e0*/  LDC.64 R14, c[0x4][R3] ;  /* 0x01000000030e7b82 */ /* 0x0002640000000a00 */
[----:B--2---:R2:W-:Y:S01]  /*d0f0*/  STL.128 [R1], R8 ;  /* 0x0000000801007387 */ /* 0x0045e20000100c00 */
[----:B0-----:R-:W-:Y:S01]  /*d100*/  IMAD.U32 R4, RZ, RZ, UR4 ;  /* 0x00000004ff047e24 */ /* 0x001fe2000f8e00ff */
[----:B------:R-:W-:-:S02]  /*d110*/  MOV R5, UR5 ;  /* 0x0000000500057c02 */ /* 0x000fc40008000f00 */
[----:B---3--:R-:W-:Y:S02]  /*d120*/  MOV R6, UR39 ;  /* 0x0000002700067c02 */ /* 0x008fe40008000f00 */
[----:B------:R-:W-:Y:S01]  /*d130*/  MOV R7, UR38 ;  /* 0x0000002600077c02 */ /* 0x000fe20008000f00 */
[----:B-----5:R-:W0:Y:S02]  /*d140*/  F2F.F64.F32 R12, R0 ;  /* 0x00000000000c7310 */ /* 0x020e240000201800 */
[----:B01----:R2:W-:Y:S04]  /*d150*/  STL.64 [R1+0x10], R12 ;  /* 0x0000100c01007387 */ /* 0x0035e80000100a00 */
[----:B------:R-:W-:-:S07]  /*d160*/  LEPC R20, `(.L_x_158) ;  /* 0x000000001014794e */ /* 0x000fce0000000000 */
[----:B--2-4-:R-:W-:Y:S05]  /*d170*/  CALL.ABS.NOINC R14 ;  /* 0x000000000e007343 */ /* 0x014fea0003c00000 */
.L_x_158:
[----:B------:R-:W-:Y:S05]  /*d180*/  BSYNC.RECONVERGENT B6 ;  /* 0x0000000000067941 */ /* 0x000fea0003800200 */
.L_x_157:
[----:B------:R-:W2:Y:S04]  /*d190*/  LDG.E R103, desc[UR36][R102.64] ;  /* 0x0000002466677981 */ /* 0x000ea8000c1e1900 */
[----:B------:R-:W2:Y:S04]  /*d1a0*/  LDG.E R0, desc[UR36][R30.64] ;  /* 0x000000241e007981 */ /* 0x000ea8000c1e1900 */
[----:B------:R0:W5:Y:S01]  /*d1b0*/  LDG.E R105, desc[UR36][R104.64] ;  /* 0x0000002468697981 */ /* 0x000162000c1e1900 */
[----:B------:R-:W-:Y:S01]  /*d1c0*/  BSSY.RECONVERGENT B0, `(.L_x_159) ;  /* 0x0000006000007945 */ /* 0x000fe20003800200 */
[----:B--2---:R-:W-:-:S13]  /*d1d0*/  FSETP.GT.AND P0, PT, R0, R103, PT ;  /* 0x000000670000720b */ /* 0x004fda0003f04000 */
[----:B------:R0:W-:Y:S01]  /*d1e0*/  @P0 STG.E desc[UR36][R30.64], R103 ;  /* 0x000000671e000986 */ /* 0x0001e2000c101924 */
[----:B------:R-:W-:Y:S05]  /*d1f0*/  @P0 BRA `(.L_x_160) ;  /* 0x0000000000080947 */ /* 0x000fea0003800000 */
[----:B-----5:R-:W-:-:S13]  /*d200*/  FSETP.GEU.AND P0, PT, R0, R105, PT ;  /* 0x000000690000720b */ /* 0x020fda0003f0e000 */
[----:B------:R2:W-:Y:S02]  /*d210*/  @!P0 STG.E desc[UR36][R30.64], R105 ;  /* 0x000000691e008986 */ /* 0x0005e4000c101924 */
.L_x_160:
[----:B------:R-:W-:Y:S05]  /*d220*/  BSYNC.RECONVERGENT B0 ;  /* 0x0000000000007941 */ /* 0x000fea0003800200 */
.L_x_159:
[----:B------:R-:W3:Y:S04]  /*d230*/  LDG.E R99, desc[UR36][R98.64] ;  /* 0x0000002462637981 */ /* 0x000ee8000c1e1900 */
[----:B------:R-:W3:Y:S01]  /*d240*/  LDG.E R0, desc[UR36][R32.64] ;  /* 0x0000002420007981 */ /* 0x000ee2000c1e1900 */
[----:B------:R-:W-:Y:S01]  /*d250*/  BSSY.RECONVERGENT B0, `(.L_x_161) ;  /* 0x0000009000007945 */ /* 0x000fe20003800200 */
[----:B---3--:R-:W-:-:S13]  /*d260*/  FSETP.GT.AND P0, PT, R0, R99, PT ;  /* 0x000000630000720b */ /* 0x008fda0003f04000 */
[----:B------:R-:W-:Y:S05]  /*d270*/  @P0 BRA `(.L_x_162) ;  /* 0x0000000000140947 */ /* 0x000fea0003800000 */
[----:B------:R-:W3:Y:S02]  /*d280*/  LDG.E R101, desc[UR36][R100.64] ;  /* 0x0000002464657981 */ /* 0x000ee4000c1e1900 */
[----:B---3--:R-:W-:-:S13]  /*d290*/  FSETP.GEU.AND P0, PT, R0, R101, PT ;  /* 0x000000650000720b */ /* 0x008fda0003f0e000 */
[----:B------:R-:W-:Y:S05]  /*d2a0*/  @P0 BRA `(.L_x_163) ;  /* 0x00000000000c0947 */ /* 0x000fea0003800000 */
[----:B------:R3:W-:Y:S01]  /*d2b0*/  STG.E desc[UR36][R32.64], R101 ;  /* 0x0000006520007986 */ /* 0x0007e2000c101924 */
[----:B------:R-:W-:Y:S05]  /*d2c0*/  BRA `(.L_x_163) ;  /* 0x0000000000047947 */ /* 0x000fea0003800000 */
.L_x_162:
[----:B------:R3:W-:Y:S02]  /*d2d0*/  STG.E desc[UR36][R32.64], R99 ;  /* 0x0000006320007986 */ /* 0x0007e4000c101924 */
.L_x_163:
[----:B------:R-:W-:Y:S05]  /*d2e0*/  BSYNC.RECONVERGENT B0 ;  /* 0x0000000000007941 */ /* 0x000fea0003800200 */
.L_x_161:
[----:B------:R-:W2:Y:S04]  /*d2f0*/  LDG.E R95, desc[UR36][R94.64] ;  /* 0x000000245e5f7981 */ /* 0x000ea8000c1e1900 */
[----:B------:R-:W2:Y:S01]  /*d300*/  LDG.E R0, desc[UR36][R34.64] ;  /* 0x0000002422007981 */ /* 0x000ea2000c1e1900 */
[----:B------:R-:W-:Y:S01]  /*d310*/  BSSY.RECONVERGENT B0, `(.L_x_164) ;  /* 0x0000009000007945 */ /* 0x000fe20003800200 */
[----:B--2---:R-:W-:-:S13]  /*d320*/  FSETP.GT.AND P0, PT, R0, R95, PT ;  /* 0x0000005f0000720b */ /* 0x004fda0003f04000 */
[----:B------:R-:W-:Y:S05]  /*d330*/  @P0 BRA `(.L_x_165) ;  /* 0x0000000000140947 */ /* 0x000fea0003800000 */
[----:B------:R-:W2:Y:S02]  /*d340*/  LDG.E R97, desc[UR36][R96.64] ;  /* 0x0000002460617981 */ /* 0x000ea4000c1e1900 */
[----:B--2---:R-:W-:-:S13]  /*d350*/  FSETP.GEU.AND P0, PT, R0, R97, PT ;  /* 0x000000610000720b */ /* 0x004fda0003f0e000 */
[----:B------:R-:W-:Y:S05]  /*d360*/  @P0 BRA `(.L_x_166) ;  /* 0x00000000000c0947 */ /* 0x000fea0003800000 */
[----:B------:R2:W-:Y:S01]  /*d370*/  STG.E desc[UR36][R34.64], R97 ;  /* 0x0000006122007986 */ /* 0x0005e2000c101924 */
[----:B------:R-:W-:Y:S05]  /*d380*/  BRA `(.L_x_166) ;  /* 0x0000000000047947 */ /* 0x000fea0003800000 */
.L_x_165:
[----:B------:R2:W-:Y:S02]  /*d390*/  STG.E desc[UR36][R34.64], R95 ;  /* 0x0000005f22007986 */ /* 0x0005e4000c101924 */
.L_x_166:
[----:B------:R-:W-:Y:S05]  /*d3a0*/  BSYNC.RECONVERGENT B0 ;  /* 0x0000000000007941 */ /* 0x000fea0003800200 */
.L_x_164:
[----:B------:R-:W3:Y:S04]  /*d3b0*/  LDG.E R27, desc[UR36][R26.64] ;  /* 0x000000241a1b7981 */ /* 0x000ee8000c1e1900 */
[----:B------:R-:W3:Y:S02]  /*d3c0*/  LDG.E R0, desc[UR36][R36.64] ;  /* 0x0000002424007981 */ /* 0x000ee4000c1e1900 */
[----:B---3--:R-:W-:-:S13]  /*d3d0*/  FSETP.GT.AND P0, PT, R0, R27, PT ;  /* 0x0000001b0000720b */ /* 0x008fda0003f04000 */
[----:B------:R-:W-:Y:S05]  /*d3e0*/  @P0 BRA `(.L_x_167) ;  /* 0x0000000000140947 */ /* 0x000fea0003800000 */
[----:B------:R-:W3:Y:S02]  /*d3f0*/  LDG.E R93, desc[UR36][R92.64] ;  /* 0x000000245c5d7981 */ /* 0x000ee4000c1e1900 */
[----:B---3--:R-:W-:-:S13]  /*d400*/  FSETP.GEU.AND P0, PT, R0, R93, PT ;  /* 0x0000005d0000720b */ /* 0x008fda0003f0e000 */
[----:B------:R-:W-:Y:S05]  /*d410*/  @P0 EXIT ;  /* 0x000000000000094d */ /* 0x000fea0003800000 */
[----:B------:R-:W-:Y:S01]  /*d420*/  STG.E desc[UR36][R36.64], R93 ;  /* 0x0000005d24007986 */ /* 0x000fe2000c101924 */
[----:B------:R-:W-:Y:S05]  /*d430*/  EXIT ;  /* 0x000000000000794d */ /* 0x000fea0003800000 */
.L_x_167:
[----:B------:R-:W-:Y:S01]  /*d440*/  STG.E desc[UR36][R36.64], R27 ;  /* 0x0000001b24007986 */ /* 0x000fe2000c101924 */
[----:B------:R-:W-:Y:S05]  /*d450*/  EXIT ;  /* 0x000000000000794d */ /* 0x000fea0003800000 */
        .weak           $__internal_0_$__cuda_sm20_sqrt_rn_f32_slowpath
        .type           $__internal_0_$__cuda_sm20_sqrt_rn_f32_slowpath,@function
        .size           $__internal_0_$__cuda_sm20_sqrt_rn_f32_slowpath,($__internal_1_$__cuda_sm3x_div_rn_noftz_f32_slowpath - $__internal_0_$__cuda_sm20_sqrt_rn_f32_slowpath)
$__internal_0_$__cuda_sm20_sqrt_rn_f32_slowpath:
[----:B------:R-:W-:-:S13]  /*d460*/  LOP3.LUT P0, RZ, R22, 0x7fffffff, RZ, 0xc0, !PT ;  /* 0x7fffffff16ff7812 */ /* 0x000fda000780c0ff */
[----:B------:R-:W-:Y:S01]  /*d470*/  @!P0 MOV R26, R22 ;  /* 0x00000016001a8202 */ /* 0x000fe20000000f00 */
[----:B------:R-:W-:Y:S06]  /*d480*/  @!P0 BRA `(.L_x_168) ;  /* 0x0000000000408947 */ /* 0x000fec0003800000 */
[----:B------:R-:W-:-:S13]  /*d490*/  FSETP.GEU.FTZ.AND P0, PT, R22, RZ, PT ;  /* 0x000000ff1600720b */ /* 0x000fda0003f1e000 */
[----:B------:R-:W-:Y:S01]  /*d4a0*/  @!P0 MOV R26, 0x7fffffff ;  /* 0x7fffffff001a8802 */ /* 0x000fe20000000f00 */
[----:B------:R-:W-:Y:S06]  /*d4b0*/  @!P0 BRA `(.L_x_168) ;  /* 0x0000000000348947 */ /* 0x000fec0003800000 */
[----:B------:R-:W-:-:S13]  /*d4c0*/  FSETP.GTU.FTZ.AND P0, PT, |R22|, +INF , PT ;  /* 0x7f8000001600780b */ /* 0x000fda0003f1c200 */
[----:B------:R-:W-:Y:S01]  /*d4d0*/  @P0 FADD.FTZ R26, R22, 1 ;  /* 0x3f800000161a0421 */ /* 0x000fe20000010000 */
[----:B------:R-:W-:Y:S06]  /*d4e0*/  @P0 BRA `(.L_x_168) ;  /* 0x0000000000280947 */ /* 0x000fec0003800000 */
[----:B------:R-:W-:-:S13]  /*d4f0*/  FSETP.NEU.FTZ.AND P0, PT, |R22|, +INF , PT ;  /* 0x7f8000001600780b */ /* 0x000fda0003f1d200 */
[----:B------:R-:W-:-:S04]  /*d500*/  @P0 FFMA R27, R22, 1.84467440737095516160e+19, RZ ;  /* 0x5f800000161b0823 */ /* 0x000fc800000000ff */
[----:B------:R-:W0:Y:S02]  /*d510*/  @P0 MUFU.RSQ R26, R27 ;  /* 0x0000001b001a0308 */ /* 0x000e240000001400 */
[----:B0-----:R-:W-:Y:S01]  /*d520*/  @P0 FMUL.FTZ R102, R27, R26 ;  /* 0x0000001a1b660220 */ /* 0x001fe20000410000 */
[----:B------:R-:W-:Y:S01]  /*d530*/  @P0 FMUL.FTZ R97, R26, 0.5 ;  /* 0x3f0000001a610820 */ /* 0x000fe20000410000 */
[----:B------:R-:W-:Y:S02]  /*d540*/  @!P0 MOV R26, R22 ;  /* 0x00000016001a8202 */ /* 0x000fe40000000f00 */
[----:B------:R-:W-:-:S04]  /*d550*/  @P0 FADD.FTZ R95, -R102, -RZ ;  /* 0x800000ff665f0221 */ /* 0x000fc80000010100 */
[----:B------:R-:W-:-:S04]  /*d560*/  @P0 FFMA R95, R102, R95, R27 ;  /* 0x0000005f665f0223 */ /* 0x000fc8000000001b */
[----:B------:R-:W-:-:S04]  /*d570*/  @P0 FFMA R95, R95, R97, R102 ;  /* 0x000000615f5f0223 */ /* 0x000fc80000000066 */
[----:B------:R-:W-:-:S07]  /*d580*/  @P0 FMUL.FTZ R26, R95, 2.3283064365386962891e-10 ;  /* 0x2f8000005f1a0820 */ /* 0x000fce0000410000 */
.L_x_168:
[----:B------:R-:W-:Y:S01]  /*d590*/  MOV R22, R26 ;  /* 0x0000001a00167202 */ /* 0x000fe20000000f00 */
[----:B------:R-:W-:Y:S01]  /*d5a0*/  IMAD.MOV.U32 R27, RZ, RZ, 0x0 ;  /* 0x00000000ff1b7424 */ /* 0x000fe200078e00ff */
[----:B------:R-:W-:-:S04]  /*d5b0*/  MOV R26, R99 ;  /* 0x00000063001a7202 */ /* 0x000fc80000000f00 */
[----:B------:R-:W-:Y:S05]  /*d5c0*/  RET.REL.NODEC R26 `(k_second_order_levenberg_marquardt_4_0_9_f_enc_vel_fgradf) ;  /* 0xffffff281a8c7950 */ /* 0x000fea0003c3ffff */
        .weak           $__internal_1_$__cuda_sm3x_div_rn_noftz_f32_slowpath
        .type           $__internal_1_$__cuda_sm3x_div_rn_noftz_f32_slowpath,@function
        .size           $__internal_1_$__cuda_sm3x_div_rn_noftz_f32_slowpath,(.L_x_182 - $__internal_1_$__cuda_sm3x_div_rn_noftz_f32_slowpath)
$__internal_1_$__cuda_sm3x_div_rn_noftz_f32_slowpath:
[----:B------:R-:W-:Y:S01]  /*d5d0*/  SHF.R.U32.HI R112, RZ, 0x17, R22 ;  /* 0x00000017ff707819 */ /* 0x000fe20000011616 */
[----:B------:R-:W-:Y:S01]  /*d5e0*/  BSSY.RECONVERGENT B0, `(.L_x_169) ;  /* 0x0000063000007945 */ /* 0x000fe20003800200 */
[----:B------:R-:W-:Y:S02]  /*d5f0*/  SHF.R.U32.HI R115, RZ, 0x17, R25 ;  /* 0x00000017ff737819 */ /* 0x000fe40000011619 */
[----:B------:R-:W-:Y:S02]  /*d600*/  LOP3.LUT R112, R112, 0xff, RZ, 0xc0, !PT ;  /* 0x000000ff70707812 */ /* 0x000fe400078ec0ff */
[----:B------:R-:W-:Y:S02]  /*d610*/  LOP3.LUT R115, R115, 0xff, RZ, 0xc0, !PT ;  /* 0x000000ff73737812 */ /* 0x000fe400078ec0ff */
[----:B------:R-:W-:Y:S02]  /*d620*/  IADD3 R113, PT, PT, R112, -0x1, RZ ;  /* 0xffffffff70717810 */ /* 0x000fe40007ffe0ff */
[----:B------:R-:W-:-:S02]  /*d630*/  IADD3 R116, PT, PT, R115, -0x1, RZ ;  /* 0xffffffff73747810 */ /* 0x000fc40007ffe0ff */
[----:B------:R-:W-:Y:S02]  /*d640*/  ISETP.GT.U32.AND P0, PT, R113, 0xfd, PT ;  /* 0x000000fd7100780c */ /* 0x000fe40003f04070 */
[----:B------:R-:W-:Y:S02]  /*d650*/  MOV R114, R25 ;  /* 0x0000001900727202 */ /* 0x000fe40000000f00 */
[----:B------:R-:W-:-:S13]  /*d660*/  ISETP.GT.U32.OR P0, PT, R116, 0xfd, P0 ;  /* 0x000000fd7400780c */ /* 0x000fda0000704470 */
[----:B------:R-:W-:Y:S01]  /*d670*/  @!P0 MOV R111, RZ ;  /* 0x000000ff006f8202 */ /* 0x000fe20000000f00 */
[----:B------:R-:W-:Y:S06]  /*d680*/  @!P0 BRA `(.L_x_170) ;  /* 0x00000000005c8947 */ /* 0x000fec0003800000 */
[----:B------:R-:W-:Y:S02]  /*d690*/  FSETP.GTU.FTZ.AND P0, PT, |R25|, +INF , PT ;  /* 0x7f8000001900780b */ /* 0x000fe40003f1c200 */
[----:B------:R-:W-:-:S04]  /*d6a0*/  FSETP.GTU.FTZ.AND P1, PT, |R22|, +INF , PT ;  /* 0x7f8000001600780b */ /* 0x000fc80003f3c200 */
[----:B------:R-:W-:-:S13]  /*d6b0*/  PLOP3.LUT P0, PT, P0, P1, PT, 0xf8, 0x8f ;  /* 0x00000000008f781c */ /* 0x000fda0000703f70 */
[----:B------:R-:W-:Y:S05]  /*d6c0*/  @P0 BRA `(.L_x_171) ;  /* 0x00000004004c0947 */ /* 0x000fea0003800000 */
[----:B------:R-:W-:-:S13]  /*d6d0*/  LOP3.LUT P0, RZ, R22, 0x7fffffff, R114, 0xc8, !PT ;  /* 0x7fffffff16ff7812 */ /* 0x000fda000780c872 */
[----:B------:R-:W-:Y:S05]  /*d6e0*/  @!P0 BRA `(.L_x_172) ;  /* 0x00000004003c8947 */ /* 0x000fea0003800000 */
[C---:B------:R-:W-:Y:S02]  /*d6f0*/  FSETP.NEU.FTZ.AND P2, PT, |R25|.reuse, +INF , PT ;  /* 0x7f8000001900780b */ /* 0x040fe40003f5d200 */
[----:B------:R-:W-:Y:S02]  /*d700*/  FSETP.NEU.FTZ.AND P1, PT, |R22|, +INF , PT ;  /* 0x7f8000001600780b */ /* 0x000fe40003f3d200 */
[----:B------:R-:W-:-:S11]  /*d710*/  FSETP.NEU.FTZ.AND P0, PT, |R25|, +INF , PT ;  /* 0x7f8000001900780b */ /* 0x000fd60003f1d200 */
[----:B------:R-:W-:Y:S05]  /*d720*/  @!P1 BRA !P2, `(.L_x_172) ;  /* 0x00000004002c9947 */ /* 0x000fea0005000000 */
[----:B------:R-:W-:-:S04]  /*d730*/  LOP3.LUT P2, RZ, R114, 0x7fffffff, RZ, 0xc0, !PT ;  /* 0x7fffffff72ff7812 */ /* 0x000fc8000784c0ff */
[----:B------:R-:W-:-:S13]  /*d740*/  PLOP3.LUT P1, PT, P1, P2, PT, 0x2f, 0xf2 ;  /* 0x0000000000f2781c */ /* 0x000fda0000f24577 */
[----:B------:R-:W-:Y:S05]  /*d750*/  @P1 BRA `(.L_x_173) ;  /* 0x0000000400181947 */ /* 0x000fea0003800000 */
[----:B------:R-:W-:-:S04]  /*d760*/  LOP3.LUT P1, RZ, R22, 0x7fffffff, RZ, 0xc0, !PT ;  /* 0x7fffffff16ff7812 */ /* 0x000fc8000782c0ff */
[----:B------:R-:W-:-:S13]  /*d770*/  PLOP3.LUT P0, PT, P0, P1, PT, 0x2f, 0xf2 ;  /* 0x0000000000f2781c */ /* 0x000fda0000702577 */
[----:B------:R-:W-:Y:S05]  /*d780*/  @P0 BRA `(.L_x_174) ;  /* 0x0000000400000947 */ /* 0x000fea0003800000 */
[----:B------:R-:W-:Y:S02]  /*d790*/  ISETP.GE.AND P0, PT, R116, RZ, PT ;  /* 0x000000ff7400720c */ /* 0x000fe40003f06270 */
[----:B------:R-:W-:-:S11]  /*d7a0*/  ISETP.GE.AND P1, PT, R113, RZ, PT ;  /* 0x000000ff7100720c */ /* 0x000fd60003f26270 */
[----:B------:R-:W-:Y:S01]  /*d7b0*/  @P0 MOV R111, RZ ;  /* 0x000000ff006f0202 */ /* 0x000fe20000000f00 */
[----:B------:R-:W-:Y:S01]  /*d7c0*/  @!P0 FFMA R114, R25, 1.84467440737095516160e+19, RZ ;  /* 0x5f80000019728823 */ /* 0x000fe200000000ff */
[----:B------:R-:W-:Y:S01]  /*d7d0*/  @!P0 MOV R111, 0xffffffc0 ;  /* 0xffffffc0006f8802 */ /* 0x000fe20000000f00 */
[----:B------:R-:W-:-:S03]  /*d7e0*/  @!P1 FFMA R22, R22, 1.84467440737095516160e+19, RZ ;  /* 0x5f80000016169823 */ /* 0x000fc600000000ff */
[----:B------:R-:W-:-:S07]  /*d7f0*/  @!P1 IADD3 R111, PT, PT, R111, 0x40, RZ ;  /* 0x000000406f6f9810 */ /* 0x000fce0007ffe0ff */
.L_x_170:
[----:B------:R-:W-:Y:S01]  /*d800*/  LEA R113, R112, 0xc0800000, 0x17 ;  /* 0xc080000070717811 */ /* 0x000fe200078eb8ff */
[----:B------:R-:W-:Y:S01]  /*d810*/  VIADD R115, R115, 0xffffff81 ;  /* 0xffffff8173737836 */ /* 0x000fe20000000000 */
[----:B------:R-:W-:Y:S02]  /*d820*/  BSSY.RECONVERGENT B1, `(.L_x_175) ;  /* 0x0000035000017945 */ /* 0x000fe40003800200 */
[----:B------:R-:W-:Y:S01]  /*d830*/  IADD3 R119, PT, PT, -R113, R22, RZ ;  /* 0x0000001671777210 */ /* 0x000fe20007ffe1ff */
[----:B------:R-:W-:-:S03]  /*d840*/  IMAD R22, R115, -0x800000, R114 ;  /* 0xff80000073167824 */ /* 0x000fc600078e0272 */
[----:B------:R-:W0:Y:S01]  /*d850*/  MUFU.RCP R116, R119 ;  /* 0x0000007700747308 */ /* 0x000e220000001000 */
[----:B------:R-:W-:-:S04]  /*d860*/  FADD.FTZ R117, -R119, -RZ ;  /* 0x800000ff77757221 */ /* 0x000fc80000010100 */
[----:B0-----:R-:W-:-:S04]  /*d870*/  FFMA R113, R116, R117, 1 ;  /* 0x3f80000074717423 */ /* 0x001fc80000000075 */
[----:B------:R-:W-:-:S04]  /*d880*/  FFMA R113, R116, R113, R116 ;  /* 0x0000007174717223 */ /* 0x000fc80000000074 */
[----:B------:R-:W-:-:S04]  /*d890*/  FFMA R114, R22, R113, RZ ;  /* 0x0000007116727223 */ /* 0x000fc800000000ff */
[----:B------:R-:W-:-:S04]  /*d8a0*/  FFMA R116, R117, R114, R22 ;  /* 0x0000007275747223 */ /* 0x000fc80000000016 */
[----:B------:R-:W-:Y:S01]  /*d8b0*/  FFMA R114, R113, R116, R114 ;  /* 0x0000007471727223 */ /* 0x000fe20000000072 */
[----:B------:R-:W-:-:S03]  /*d8c0*/  IADD3 R116, PT, PT, R115, 0x7f, -R112 ;  /* 0x0000007f73747810 */ /* 0x000fc60007ffe870 */
[----:B------:R-:W-:Y:S01]  /*d8d0*/  FFMA R117, R117, R114, R22 ;  /* 0x0000007275757223 */ /* 0x000fe20000000016 */
[----:B------:R-:W-:-:S03]  /*d8e0*/  IADD3 R111, PT, PT, R116, R111, RZ ;  /* 0x0000006f746f7210 */ /* 0x000fc60007ffe0ff */
[----:B------:R-:W-:-:S05]  /*d8f0*/  FFMA R22, R113, R117, R114 ;  /* 0x0000007571167223 */ /* 0x000fca0000000072 */
[----:B------:R-:W-:-:S04]  /*d900*/  SHF.R.U32.HI R112, RZ, 0x17, R22 ;  /* 0x00000017ff707819 */ /* 0x000fc80000011616 */
[----:B------:R-:W-:-:S04]  /*d910*/  LOP3.LUT R112, R112, 0xff, RZ, 0xc0, !PT ;  /* 0x000000ff70707812 */ /* 0x000fc800078ec0ff */
[----:B------:R-:W-:-:S04]  /*d920*/  IADD3 R112, PT, PT, R112, R111, RZ ;  /* 0x0000006f70707210 */ /* 0x000fc80007ffe0ff */
[----:B------:R-:W-:-:S04]  /*d930*/  IADD3 R115, PT, PT, R112, -0x1, RZ ;  /* 0xffffffff70737810 */ /* 0x000fc80007ffe0ff */
[----:B------:R-:W-:-:S13]  /*d940*/  ISETP.GE.U32.AND P0, PT, R115, 0xfe, PT ;  /* 0x000000fe7300780c */ /* 0x000fda0003f06070 */
[----:B------:R-:W-:Y:S05]  /*d950*/  @!P0 BRA `(.L_x_176) ;  /* 0x0000000000808947 */ /* 0x000fea0003800000 */
[----:B------:R-:W-:-:S13]  /*d960*/  ISETP.GT.AND P0, PT, R112, 0xfe, PT ;  /* 0x000000fe7000780c */ /* 0x000fda0003f04270 */
[----:B------:R-:W-:Y:S05]  /*d970*/  @P0 BRA `(.L_x_177) ;  /* 0x00000000006c0947 */ /* 0x000fea0003800000 */
[----:B------:R-:W-:-:S13]  /*d980*/  ISETP.GE.AND P0, PT, R112, 0x1, PT ;  /* 0x000000017000780c */ /* 0x000fda0003f06270 */
[----:B------:R-:W-:Y:S05]  /*d990*/  @P0 BRA `(.L_x_178) ;  /* 0x0000000000740947 */ /* 0x000fea0003800000 */
[----:B------:R-:W-:Y:S02]  /*d9a0*/  ISETP.GE.AND P0, PT, R112, -0x18, PT ;  /* 0xffffffe87000780c */ /* 0x000fe40003f06270 */
[----:B------:R-:W-:-:S11]  /*d9b0*/  LOP3.LUT R22, R22, 0x80000000, RZ, 0xc0, !PT ;  /* 0x8000000016167812 */ /* 0x000fd600078ec0ff */
[----:B------:R-:W-:Y:S05]  /*d9c0*/  @!P0 BRA `(.L_x_178) ;  /* 0x0000000000688947 */ /* 0x000fea0003800000 */
[CCC-:B------:R-:W-:Y:S01]  /*d9d0*/  FFMA.RZ R115, R113.reuse, R117.reuse, R114.reuse ;  /* 0x0000007571737223 */ /* 0x1c0fe2000000c072 */
[C---:B------:R-:W-:Y:S01]  /*d9e0*/  IADD3 R116, PT, PT, R112.reuse, 0x20, RZ ;  /* 0x0000002070747810 */ /* 0x040fe20007ffe0ff */
[CCC-:B------:R-:W-:Y:S01]  /*d9f0*/  FFMA.RP R111, R113.reuse, R117.reuse, R114.reuse ;  /* 0x00000075716f7223 */ /* 0x1c0fe20000008072 */
[----:B------:R-:W-:Y:S01]  /*da00*/  FFMA.RM R114, R113, R117, R114 ;  /* 0x0000007571727223 */ /* 0x000fe20000004072 */
[C---:B------:R-:W-:Y:S02]  /*da10*/  ISETP.NE.AND P2, PT, R112.reuse, RZ, PT ;  /* 0x000000ff7000720c */ /* 0x040fe40003f45270 */
[----:B------:R-:W-:Y:S02]  /*da20*/  LOP3.LUT R115, R115, 0x7fffff, RZ, 0xc0, !PT ;  /* 0x007fffff73737812 */ /* 0x000fe400078ec0ff */
[----:B------:R-:W-:Y:S02]  /*da30*/  ISETP.NE.AND P1, PT, R112, RZ, PT ;  /* 0x000000ff7000720c */ /* 0x000fe40003f25270 */
[----:B------:R-:W-:-:S02]  /*da40*/  LOP3.LUT R115, R115, 0x800000, RZ, 0xfc, !PT ;  /* 0x0080000073737812 */ /* 0x000fc400078efcff */
[----:B------:R-:W-:Y:S02]  /*da50*/  IADD3 R112, PT, PT, -R112, RZ, RZ ;  /* 0x000000ff70707210 */ /* 0x000fe40007ffe1ff */
[----:B------:R-:W-:Y:S02]  /*da60*/  SHF.L.U32 R116, R115, R116, RZ ;  /* 0x0000007473747219 */ /* 0x000fe400000006ff */
[----:B------:R-:W-:Y:S02]  /*da70*/  FSETP.NEU.FTZ.AND P0, PT, R111, R114, PT ;  /* 0x000000726f00720b */ /* 0x000fe40003f1d000 */
[----:B------:R-:W-:Y:S02]  /*da80*/  SEL R112, R112, RZ, P2 ;  /* 0x000000ff70707207 */ /* 0x000fe40001000000 */
[----:B------:R-:W-:Y:S02]  /*da90*/  ISETP.NE.AND P1, PT, R116, RZ, P1 ;  /* 0x000000ff7400720c */ /* 0x000fe40000f25270 */
[----:B------:R-:W-:-:S02]  /*daa0*/  SHF.R.U32.HI R115, RZ, R112, R115 ;  /* 0x00000070ff737219 */ /* 0x000fc40000011673 */
[----:B------:R-:W-:Y:S02]  /*dab0*/  PLOP3.LUT P0, PT, P0, P1, PT, 0xf8, 0x8f ;  /* 0x00000000008f781c */ /* 0x000fe40000703f70 */
[----:B------:R-:W-:Y:S02]  /*dac0*/  SHF.R.U32.HI R111, RZ, 0x1, R115 ;  /* 0x00000001ff6f7819 */ /* 0x000fe40000011673 */
[----:B------:R-:W-:-:S04]  /*dad0*/  SEL R112, RZ, 0x1, !P0 ;  /* 0x00000001ff707807 */ /* 0x000fc80004000000 */
[----:B------:R-:W-:-:S04]  /*dae0*/  LOP3.LUT R112, R112, 0x1, R111, 0xf8, !PT ;  /* 0x0000000170707812 */ /* 0x000fc800078ef86f */
[----:B------:R-:W-:-:S04]  /*daf0*/  LOP3.LUT R112, R112, R115, RZ, 0xc0, !PT ;  /* 0x0000007370707212 */ /* 0x000fc800078ec0ff */
[----:B------:R-:W-:-:S04]  /*db00*/  IADD3 R111, PT, PT, R111, R112, RZ ;  /* 0x000000706f6f7210 */ /* 0x000fc80007ffe0ff */
[----:B------:R-:W-:Y:S01]  /*db10*/  LOP3.LUT R22, R111, R22, RZ, 0xfc, !PT ;  /* 0x000000166f167212 */ /* 0x000fe200078efcff */
[----:B------:R-:W-:Y:S06]  /*db20*/  BRA `(.L_x_178) ;  /* 0x0000000000107947 */ /* 0x000fec0003800000 */
.L_x_177:
[----:B------:R-:W-:-:S04]  /*db30*/  LOP3.LUT R22, R22, 0x80000000, RZ, 0xc0, !PT ;  /* 0x8000000016167812 */ /* 0x000fc800078ec0ff */
[----:B------:R-:W-:Y:S01]  /*db40*/  LOP3.LUT R22, R22, 0x7f800000, RZ, 0xfc, !PT ;  /* 0x7f80000016167812 */ /* 0x000fe200078efcff */
[----:B------:R-:W-:Y:S06]  /*db50*/  BRA `(.L_x_178) ;  /* 0x0000000000047947 */ /* 0x000fec0003800000 */
.L_x_176:
[----:B------:R-:W-:-:S07]  /*db60*/  LEA R22, R111, R22, 0x17 ;  /* 0x000000166f167211 */ /* 0x000fce00078eb8ff */
.L_x_178:
[----:B------:R-:W-:Y:S05]  /*db70*/  BSYNC.RECONVERGENT B1 ;  /* 0x0000000000017941 */ /* 0x000fea0003800200 */
.L_x_175:
[----:B------:R-:W-:Y:S05]  /*db80*/  BRA `(.L_x_179) ;  /* 0x0000000000207947 */ /* 0x000fea0003800000 */
.L_x_174:
[----:B------:R-:W-:-:S04]  /*db90*/  LOP3.LUT R22, R22, 0x80000000, R114, 0x48, !PT ;  /* 0x8000000016167812 */ /* 0x000fc800078e4872 */
[----:B------:R-:W-:Y:S01]  /*dba0*/  LOP3.LUT R22, R22, 0x7f800000, RZ, 0xfc, !PT ;  /* 0x7f80000016167812 */ /* 0x000fe200078efcff */
[----:B------:R-:W-:Y:S06]  /*dbb0*/  BRA `(.L_x_179) ;  /* 0x0000000000147947 */ /* 0x000fec0003800000 */
.L_x_173:
[----:B------:R-:W-:Y:S01]  /*dbc0*/  LOP3.LUT R22, R22, 0x80000000, R114, 0x48, !PT ;  /* 0x8000000016167812 */ /* 0x000fe200078e4872 */
[----:B------:R-:W-:Y:S06]  /*dbd0*/  BRA `(.L_x_179) ;  /* 0x00000000000c7947 */ /* 0x000fec0003800000 */
.L_x_172:
[----:B------:R-:W0:Y:S01]  /*dbe0*/  MUFU.RSQ R22, -QNAN ;  /* 0xffc0000000167908 */ /* 0x000e220000001400 */
[----:B------:R-:W-:Y:S05]  /*dbf0*/  BRA `(.L_x_179) ;  /* 0x0000000000047947 */ /* 0x000fea0003800000 */
.L_x_171:
[----:B------:R-:W-:-:S07]  /*dc00*/  FADD.FTZ R22, R25, R22 ;  /* 0x0000001619167221 */ /* 0x000fce0000010000 */
.L_x_179:
[----:B------:R-:W-:Y:S05]  /*dc10*/  BSYNC.RECONVERGENT B0 ;  /* 0x0000000000007941 */ /* 0x000fea0003800200 */
.L_x_169:
[----:B------:R-:W-:-:S04]  /*dc20*/  HFMA2 R111, -RZ, RZ, 0, 0 ;  /* 0x00000000ff6f7431 */ /* 0x000fc800000001ff */
[----:B0-----:R-:W-:Y:S05]  /*dc30*/  RET.REL.NODEC R110 `(k_second_order_levenberg_marquardt_4_0_9_f_enc_vel_fgradf) ;  /* 0xffffff206ef07950 */ /* 0x001fea0003c3ffff */
.L_x_180:
[----:B------:R-:W-:-:S00]  /*dc40*/  BRA `(.L_x_180) ;  /* 0xfffffffc00fc7947 */ /* 0x000fc0000383ffff */
[----:B------:R-:W-:-:S00]  /*dc50*/  NOP ;  /* 0x0000000000007918 */ /* 0x000fc00000000000 */
        /* <DEDUP_REMOVED lines=10> */
.L_x_182:


//--------------------- .nv.global.init           --------------------------
	.section	.nv.global.init,"aw",@progbits
	.align	4
.nv.global.init:
	.type		__cudart_i2opi_f,@object
	.size		__cudart_i2opi_f,($str - __cudart_i2opi_f)
__cudart_i2opi_f:
        /*0000*/ 	.byte	0x41, 0x90, 0x43, 0x3c, 0x99, 0x95, 0x62, 0xdb, 0xc0, 0xdd, 0x34, 0xf5, 0xd1, 0x57, 0x27, 0xfc
        /*0010*/ 	.byte	0x29, 0x15, 0x44, 0x4e, 0x6e, 0x83, 0xf9, 0xa2
	.type		$str,@object
	.size		$str,($str$1 - $str)
$str:
        /*0018*/ 	.byte	0x70, 0x61, 0x72, 0x73, 0x20, 0x63, 0x6f, 0x70, 0x69, 0x65, 0x64, 0x20, 0x00
	.type		$str$1,@object
	.size		$str$1,(.L_1 - $str$1)
$str$1:
        /*0025*/ 	.byte	0x20, 0x72, 0x68, 0x6f, 0x3d, 0x25, 0x66, 0x2c, 0x20, 0x61, 0x63, 0x74, 0x75, 0x61, 0x6c, 0x3d
        /*0035*/ 	.byte	0x25, 0x66, 0x2c, 0x20, 0x66, 0x3d, 0x25, 0x66, 0x2c, 0x20, 0x0a, 0x00
.L_1:


//--------------------- .nv.shared.reserved.0     --------------------------
	.section	.nv.shared.reserved.0,"aw",@nobits
	.weak		__nv_reservedSMEM_offset_0_alias
	.size		__nv_reservedSMEM_offset_0_alias, 0, 64
	.other		__nv_reservedSMEM_offset_0_alias,@"STO_CUDA_RESERVED_SHARED STV_DEFAULT"
__nv_reservedSMEM_offset_0_alias:
	.zero		0
	.zero		64


//--------------------- .nv.constant0.k_second_order_levenberg_marquardt_4_0_9_f_enc_vel_fgradf --------------------------
	.section	.nv.constant0.k_second_order_levenberg_marquardt_4_0_9_f_enc_vel_fgradf,"a",@progbits
	.sectionflags	@""
	.align	4
.nv.constant0.k_second_order_levenberg_marquardt_4_0_9_f_enc_vel_fgradf:
	.zero		1036


//--------------------- SYMBOLS --------------------------

	.type		.nv.reservedSmem.offset0,@object
	.size		.nv.reservedSmem.offset0,0x4
	.type		vprintf,@function
